	.target	sm_100a

	.elftype	@"ET_EXEC"


//--------------------- .note.nv.tkinfo           --------------------------
	.section	.note.nv.tkinfo,"",@"SHT_NOTE"
	.sectionflags	@"SHF_NOTE_NV_TKINFO"
	.tkinfo
        /*0018*/ 	.word	0x00000002
        /*0030*/ 	.string	""
        /*0030*/ 	.string	"ptxas"
        /*0030*/ 	.string	"Cuda compilation tools, release 13.0, V13.0.88"
        /*0030*/ 	.string	"Build cuda_13.0.r13.0/compiler.36424714_0"
        /*0030*/ 	.string	"-arch sm_100a -m 64 "



//--------------------- .note.nv.cuinfo           --------------------------
	.section	.note.nv.cuinfo,"",@"SHT_NOTE"
	.sectionflags	@"SHF_NOTE_NV_CUINFO"
        /*0018*/ 	.short	0x0002
        /*001a*/ 	.short	0x0064
        /*001c*/ 	.short	0x0082
	.zero		2


//--------------------- .nv.info                  --------------------------
	.section	.nv.info,"",@"SHT_CUDA_INFO"
	.align	4


	//----- nvinfo : EIATTR_REGCOUNT
	.align		4
        /*0000*/ 	.byte	0x04, 0x2f
        /*0002*/ 	.short	(.L_19 - .L_18)
	.align		4
.L_18:
        /*0004*/ 	.word	index@(_ZN7cutlass13device_kernelINS_4gemm6kernel13GemmUniversalIN4cute5tupleIJiiiiEEENS1_10collective13CollectiveMmaINS1_35MainloopSm100TmaUmmaWarpSpecializedILi71ELi2ELi4ENS5_IJNS4_1CILi2EEENSA_ILi1EEESC_EEEEENS5_IJNSA_ILi128EEENSA_ILi64EEENSA_ILi16EEEEEENS_10bfloat16_tENS5_IJlSC_lEEESJ_SK_NS4_8TiledMMAINS4_8MMA_AtomIJNS4_26SM100_MMA_F16BF16_2x1SM_SSISJ_SJ_fLi128ELi64ELNS4_4UMMA5MajorE0ELSP_0ELNSO_7ScaleInE0ELSQ_0EEEEEENS4_6LayoutINS5_IJSC_SC_SC_EEENS5_IJNSA_ILi0EEESV_SV_EEEEENS5_IJNS4_10UnderscoreESY_SY_EEEEENS4_18SM100_TMA_2SM_LOADENS4_14ComposedLayoutINS4_7SwizzleILi1ELi4ELi3EEENS4_18smem_ptr_flag_bitsILi16EEENST_INS5_IJNSA_ILi8EEESH_EEENS5_IJSH_SC_EEEEEEEvNS4_8identityES11_S1B_vS1C_EENS_8epilogue10collective18CollectiveEpilogueINS1E_23Sm100TmaWarpSpecializedILi3ELi2ELi16ELb1ELb0EEEJNS5_IJSG_SG_SH_EEENS5_IJNST_ISG_SC_EENST_INS5_IJSH_SB_EEENS5_IJSC_NSA_ILi32EEEEEEEEEEESJ_SK_SJ_SK_NS1E_6fusion15FusionCallbacksIS1I_NS1Q_17LinearCombinationISJ_fSJ_fLNS_15FloatRoundStyleE2EEES1J_S1P_JEEENS4_5SM1004TMEM4LOAD26SM100_TMEM_LOAD_32dp32b16xENS4_13SM90_TMA_LOADES1B_NS4_39AutoVectorizingCopyWithAssumedAlignmentILi128EEENS4_14SM90_TMA_STOREES1B_S22_S22_EEEvvEEEEvNT_6ParamsE)
        /*0008*/ 	.word	0x00000059


	//----- nvinfo : EIATTR_FRAME_SIZE
	.align		4
.L_19:
        /*000c*/ 	.byte	0x04, 0x11
        /*000e*/ 	.short	(.L_21 - .L_20)
	.align		4
.L_20:
        /*0010*/ 	.word	index@($__internal_2_$__cuda_sm10x_tcgen05_guardrail_trap_unallocated_columns_being_dealloced)
        /*0014*/ 	.word	0x00000000


	//----- nvinfo : EIATTR_FRAME_SIZE
	.align		4
.L_21:
        /*0018*/ 	.byte	0x04, 0x11
        /*001a*/ 	.short	(.L_23 - .L_22)
	.align		4
.L_22:
        /*001c*/ 	.word	index@($__internal_1_$__cuda_sm10x_tcgen05_guardrail_trap_phase_invalid_during_alloc)
        /*0020*/ 	.word	0x00000000


	//----- nvinfo : EIATTR_FRAME_SIZE
	.align		4
.L_23:
        /*0024*/ 	.byte	0x04, 0x11
        /*0026*/ 	.short	(.L_25 - .L_24)
	.align		4
.L_24:
        /*0028*/ 	.word	index@($__internal_0_$__cuda_sm10x_tcgen05_guardrail_trap_col_being_dealloced_not_returned_by_alloc)
        /*002c*/ 	.word	0x00000000


	//----- nvinfo : EIATTR_FRAME_SIZE
	.align		4
.L_25:
        /*0030*/ 	.byte	0x04, 0x11
        /*0032*/ 	.short	(.L_27 - .L_26)
	.align		4
.L_26:
        /*0034*/ 	.word	index@(_ZN7cutlass13device_kernelINS_4gemm6kernel13GemmUniversalIN4cute5tupleIJiiiiEEENS1_10collective13CollectiveMmaINS1_35MainloopSm100TmaUmmaWarpSpecializedILi71ELi2ELi4ENS5_IJNS4_1CILi2EEENSA_ILi1EEESC_EEEEENS5_IJNSA_ILi128EEENSA_ILi64EEENSA_ILi16EEEEEENS_10bfloat16_tENS5_IJlSC_lEEESJ_SK_NS4_8TiledMMAINS4_8MMA_AtomIJNS4_26SM100_MMA_F16BF16_2x1SM_SSISJ_SJ_fLi128ELi64ELNS4_4UMMA5MajorE0ELSP_0ELNSO_7ScaleInE0ELSQ_0EEEEEENS4_6LayoutINS5_IJSC_SC_SC_EEENS5_IJNSA_ILi0EEESV_SV_EEEEENS5_IJNS4_10UnderscoreESY_SY_EEEEENS4_18SM100_TMA_2SM_LOADENS4_14ComposedLayoutINS4_7SwizzleILi1ELi4ELi3EEENS4_18smem_ptr_flag_bitsILi16EEENST_INS5_IJNSA_ILi8EEESH_EEENS5_IJSH_SC_EEEEEEEvNS4_8identityES11_S1B_vS1C_EENS_8epilogue10collective18CollectiveEpilogueINS1E_23Sm100TmaWarpSpecializedILi3ELi2ELi16ELb1ELb0EEEJNS5_IJSG_SG_SH_EEENS5_IJNST_ISG_SC_EENST_INS5_IJSH_SB_EEENS5_IJSC_NSA_ILi32EEEEEEEEEEESJ_SK_SJ_SK_NS1E_6fusion15FusionCallbacksIS1I_NS1Q_17LinearCombinationISJ_fSJ_fLNS_15FloatRoundStyleE2EEES1J_S1P_JEEENS4_5SM1004TMEM4LOAD26SM100_TMEM_LOAD_32dp32b16xENS4_13SM90_TMA_LOADES1B_NS4_39AutoVectorizingCopyWithAssumedAlignmentILi128EEENS4_14SM90_TMA_STOREES1B_S22_S22_EEEvvEEEEvNT_6ParamsE)
        /*0038*/ 	.word	0x00000000


	//----- nvinfo : EIATTR_MIN_STACK_SIZE
	.align		4
.L_27:
        /*003c*/ 	.byte	0x04, 0x12
        /*003e*/ 	.short	(.L_29 - .L_28)
	.align		4
.L_28:
        /*0040*/ 	.word	index@(_ZN7cutlass13device_kernelINS_4gemm6kernel13GemmUniversalIN4cute5tupleIJiiiiEEENS1_10collective13CollectiveMmaINS1_35MainloopSm100TmaUmmaWarpSpecializedILi71ELi2ELi4ENS5_IJNS4_1CILi2EEENSA_ILi1EEESC_EEEEENS5_IJNSA_ILi128EEENSA_ILi64EEENSA_ILi16EEEEEENS_10bfloat16_tENS5_IJlSC_lEEESJ_SK_NS4_8TiledMMAINS4_8MMA_AtomIJNS4_26SM100_MMA_F16BF16_2x1SM_SSISJ_SJ_fLi128ELi64ELNS4_4UMMA5MajorE0ELSP_0ELNSO_7ScaleInE0ELSQ_0EEEEEENS4_6LayoutINS5_IJSC_SC_SC_EEENS5_IJNSA_ILi0EEESV_SV_EEEEENS5_IJNS4_10UnderscoreESY_SY_EEEEENS4_18SM100_TMA_2SM_LOADENS4_14ComposedLayoutINS4_7SwizzleILi1ELi4ELi3EEENS4_18smem_ptr_flag_bitsILi16EEENST_INS5_IJNSA_ILi8EEESH_EEENS5_IJSH_SC_EEEEEEEvNS4_8identityES11_S1B_vS1C_EENS_8epilogue10collective18CollectiveEpilogueINS1E_23Sm100TmaWarpSpecializedILi3ELi2ELi16ELb1ELb0EEEJNS5_IJSG_SG_SH_EEENS5_IJNST_ISG_SC_EENST_INS5_IJSH_SB_EEENS5_IJSC_NSA_ILi32EEEEEEEEEEESJ_SK_SJ_SK_NS1E_6fusion15FusionCallbacksIS1I_NS1Q_17LinearCombinationISJ_fSJ_fLNS_15FloatRoundStyleE2EEES1J_S1P_JEEENS4_5SM1004TMEM4LOAD26SM100_TMEM_LOAD_32dp32b16xENS4_13SM90_TMA_LOADES1B_NS4_39AutoVectorizingCopyWithAssumedAlignmentILi128EEENS4_14SM90_TMA_STOREES1B_S22_S22_EEEvvEEEEvNT_6ParamsE)
        /*0044*/ 	.word	0x00000000
.L_29:


//--------------------- .nv.compat                --------------------------
	.section	.nv.compat,"",@"SHT_CUDA_COMPAT_INFO"
	.align	4
        /*0000*/ 	.byte	0x02, 0x09, 0x01, 0x00, 0x02, 0x02, 0x02, 0x00, 0x02, 0x05, 0x05, 0x00, 0x03, 0x07, 0x01, 0x01
        /*0010*/ 	.byte	0x02, 0x03, 0x01, 0x00, 0x02, 0x06, 0x01, 0x00, 0x04, 0x0b, 0x08, 0x00, 0x09, 0x00, 0x00, 0x00
        /*0020*/ 	.byte	0x00, 0x00, 0x00, 0x00


//--------------------- .nv.info._ZN7cutlass13device_kernelINS_4gemm6kernel13GemmUniversalIN4cute5tupleIJiiiiEEENS1_10collective13CollectiveMmaINS1_35MainloopSm100TmaUmmaWarpSpecializedILi71ELi2ELi4ENS5_IJNS4_1CILi2EEENSA_ILi1EEESC_EEEEENS5_IJNSA_ILi128EEENSA_ILi64EEENSA_ILi16EEEEEENS_10bfloat16_tENS5_IJlSC_lEEESJ_SK_NS4_8TiledMMAINS4_8MMA_AtomIJNS4_26SM100_MMA_F16BF16_2x1SM_SSISJ_SJ_fLi128ELi64ELNS4_4UMMA5MajorE0ELSP_0ELNSO_7ScaleInE0ELSQ_0EEEEEENS4_6LayoutINS5_IJSC_SC_SC_EEENS5_IJNSA_ILi0EEESV_SV_EEEEENS5_IJNS4_10UnderscoreESY_SY_EEEEENS4_18SM100_TMA_2SM_LOADENS4_14ComposedLayoutINS4_7SwizzleILi1ELi4ELi3EEENS4_18smem_ptr_flag_bitsILi16EEENST_INS5_IJNSA_ILi8EEESH_EEENS5_IJSH_SC_EEEEEEEvNS4_8identityES11_S1B_vS1C_EENS_8epilogue10collective18CollectiveEpilogueINS1E_23Sm100TmaWarpSpecializedILi3ELi2ELi16ELb1ELb0EEEJNS5_IJSG_SG_SH_EEENS5_IJNST_ISG_SC_EENST_INS5_IJSH_SB_EEENS5_IJSC_NSA_ILi32EEEEEEEEEEESJ_SK_SJ_SK_NS1E_6fusion15FusionCallbacksIS1I_NS1Q_17LinearCombinationISJ_fSJ_fLNS_15FloatRoundStyleE2EEES1J_S1P_JEEENS4_5SM1004TMEM4LOAD26SM100_TMEM_LOAD_32dp32b16xENS4_13SM90_TMA_LOADES1B_NS4_39AutoVectorizingCopyWithAssumedAlignmentILi128EEENS4_14SM90_TMA_STOREES1B_S22_S22_EEEvvEEEEvNT_6ParamsE --------------------------
	.section	.nv.info._ZN7cutlass13device_kernelINS_4gemm6kernel13GemmUniversalIN4cute5tupleIJiiiiEEENS1_10collective13CollectiveMmaINS1_35MainloopSm100TmaUmmaWarpSpecializedILi71ELi2ELi4ENS5_IJNS4_1CILi2EEENSA_ILi1EEESC_EEEEENS5_IJNSA_ILi128EEENSA_ILi64EEENSA_ILi16EEEEEENS_10bfloat16_tENS5_IJlSC_lEEESJ_SK_NS4_8TiledMMAINS4_8MMA_AtomIJNS4_26SM100_MMA_F16BF16_2x1SM_SSISJ_SJ_fLi128ELi64ELNS4_4UMMA5MajorE0ELSP_0ELNSO_7ScaleInE0ELSQ_0EEEEEENS4_6LayoutINS5_IJSC_SC_SC_EEENS5_IJNSA_ILi0EEESV_SV_EEEEENS5_IJNS4_10UnderscoreESY_SY_EEEEENS4_18SM100_TMA_2SM_LOADENS4_14ComposedLayoutINS4_7SwizzleILi1ELi4ELi3EEENS4_18smem_ptr_flag_bitsILi16EEENST_INS5_IJNSA_ILi8EEESH_EEENS5_IJSH_SC_EEEEEEEvNS4_8identityES11_S1B_vS1C_EENS_8epilogue10collective18CollectiveEpilogueINS1E_23Sm100TmaWarpSpecializedILi3ELi2ELi16ELb1ELb0EEEJNS5_IJSG_SG_SH_EEENS5_IJNST_ISG_SC_EENST_INS5_IJSH_SB_EEENS5_IJSC_NSA_ILi32EEEEEEEEEEESJ_SK_SJ_SK_NS1E_6fusion15FusionCallbacksIS1I_NS1Q_17LinearCombinationISJ_fSJ_fLNS_15FloatRoundStyleE2EEES1J_S1P_JEEENS4_5SM1004TMEM4LOAD26SM100_TMEM_LOAD_32dp32b16xENS4_13SM90_TMA_LOADES1B_NS4_39AutoVectorizingCopyWithAssumedAlignmentILi128EEENS4_14SM90_TMA_STOREES1B_S22_S22_EEEvvEEEEvNT_6ParamsE,"",@"SHT_CUDA_INFO"
	.sectionflags	@""
	.align	4


	//----- nvinfo : EIATTR_CUDA_API_VERSION
	.align		4
        /*0000*/ 	.byte	0x04, 0x37
        /*0002*/ 	.short	(.L_31 - .L_30)
.L_30:
        /*0004*/ 	.word	0x00000082


	//----- nvinfo : EIATTR_KPARAM_INFO
	.align		4
.L_31:
        /*0008*/ 	.byte	0x04, 0x17
        /*000a*/ 	.short	(.L_33 - .L_32)
.L_32:
        /*000c*/ 	.word	0x00000000
        /*0010*/ 	.short	0x0000
        /*0012*/ 	.short	0x0000
        /*0014*/ 	.byte	0x00, 0xf0, 0x01, 0x20


	//----- nvinfo : EIATTR_AT_ENTRY_FRAGMENTS
	.align		4
.L_33:
        /*0018*/ 	.byte	0x04, 0x4f
        /*001a*/ 	.short	(.L_35 - .L_34)


	//   ....[0]....
.L_34:
        /*001c*/ 	.word	0x00000007


	//----- nvinfo : EIATTR_RESERVED_SMEM_USED
	.align		4
.L_35:
        /*0020*/ 	.byte	0x01, 0x41
	.zero		2


	//----- nvinfo : EIATTR_SPARSE_MMA_MASK
	.align		4
        /*0024*/ 	.byte	0x03, 0x50
        /*0026*/ 	.short	0x0000


	//----- nvinfo : EIATTR_TCGEN05_2CTA_USED
	.align		4
        /*0028*/ 	.byte	0x01, 0x52
	.zero		2


	//----- nvinfo : EIATTR_MAXREG_COUNT
	.align		4
        /*002c*/ 	.byte	0x03, 0x1b
        /*002e*/ 	.short	0x00ff


	//----- nvinfo : EIATTR_NUM_BARRIERS
	.align		4
        /*0030*/ 	.byte	0x02, 0x4c
        /*0032*/ 	.byte	0x07
	.zero		1


	//----- nvinfo : EIATTR_EXTERNS
	.align		4
        /*0034*/ 	.byte	0x04, 0x0f
        /*0036*/ 	.short	(.L_37 - .L_36)


	//   ....[0]....
	.align		4
.L_36:
        /*0038*/ 	.word	index@(__assertfail)


	//----- nvinfo : EIATTR_MERCURY_ISA_VERSION
	.align		4
.L_37:
        /*003c*/ 	.byte	0x03, 0x5f
        /*003e*/ 	.short	0x0101


	//----- nvinfo : EIATTR_INT_WARP_WIDE_INSTR_OFFSETS
	.align		4
        /*0040*/ 	.byte	0x04, 0x31
        /*0042*/ 	.short	(.L_39 - .L_38)


	//   ....[0]....
.L_38:
        /*0044*/ 	.word	0x00001580


	//   ....[1]....
        /*0048*/ 	.word	0x00001620


	//   ....[2]....
        /*004c*/ 	.word	0x00002990


	//   ....[3]....
        /*0050*/ 	.word	0x00004780


	//   ....[4]....
        /*0054*/ 	.word	0x000047a0


	//   ....[5]....
        /*0058*/ 	.word	0x000047d0


	//   ....[6]....
        /*005c*/ 	.word	0x000050e0


	//   ....[7]....
        /*0060*/ 	.word	0x00005150


	//   ....[8]....
        /*0064*/ 	.word	0x00005260


	//   ....[9]....
        /*0068*/ 	.word	0x00005430


	//   ....[10]....
        /*006c*/ 	.word	0x000054e0


	//   ....[11]....
        /*0070*/ 	.word	0x00005600


	//----- nvinfo : EIATTR_COOP_GROUP_MASK_REGIDS
	.align		4
.L_39:
        /*0074*/ 	.byte	0x04, 0x29
        /*0076*/ 	.short	(.L_41 - .L_40)


	//   ....[0]....
.L_40:
        /*0078*/ 	.word	0xffffffff


	//   ....[1]....
        /*007c*/ 	.word	0xffffffff


	//   ....[2]....
        /*0080*/ 	.word	0xffffffff


	//   ....[3]....
        /*0084*/ 	.word	0xffffffff


	//   ....[4]....
        /*0088*/ 	.word	0xffffffff


	//   ....[5]....
        /*008c*/ 	.word	0xffffffff


	//   ....[6]....
        /*0090*/ 	.word	0xffffffff


	//   ....[7]....
        /*0094*/ 	.word	0xffffffff


	//   ....[8]....
        /*0098*/ 	.word	0xffffffff


	//   ....[9]....
        /*009c*/ 	.word	0xffffffff


	//   ....[10]....
        /*00a0*/ 	.word	0xffffffff


	//   ....[11]....
        /*00a4*/ 	.word	0xffffffff


	//   ....[12]....
        /*00a8*/ 	.word	0xffffffff


	//   ....[13]....
        /*00ac*/ 	.word	0xffffffff


	//----- nvinfo : EIATTR_COOP_GROUP_INSTR_OFFSETS
	.align		4
.L_41:
        /*00b0*/ 	.byte	0x04, 0x28
        /*00b2*/ 	.short	(.L_43 - .L_42)


	//   ....[0]....
.L_42:
        /*00b4*/ 	.word	0x000000c0


	//   ....[1]....
        /*00b8*/ 	.word	0x00000500


	//   ....[2]....
        /*00bc*/ 	.word	0x00000f10


	//   ....[3]....
        /*00c0*/ 	.word	0x00001080


	//   ....[4]....
        /*00c4*/ 	.word	0x00001170


	//   ....[5]....
        /*00c8*/ 	.word	0x000012d0


	//   ....[6]....
        /*00cc*/ 	.word	0x00001460


	//   ....[7]....
        /*00d0*/ 	.word	0x000016a0


	//   ....[8]....
        /*00d4*/ 	.word	0x00002870


	//   ....[9]....
        /*00d8*/ 	.word	0x000036b0


	//   ....[10]....
        /*00dc*/ 	.word	0x00003b80


	//   ....[11]....
        /*00e0*/ 	.word	0x00003bb0


	//   ....[12]....
        /*00e4*/ 	.word	0x00004680


	//   ....[13]....
        /*00e8*/ 	.word	0x00004890


	//----- nvinfo : EIATTR_VRC_CTA_INIT_COUNT
	.align		4
.L_43:
        /*00ec*/ 	.byte	0x02, 0x4a
        /*00ee*/ 	.byte	0x80
	.zero		1


	//----- nvinfo : EIATTR_SYSCALL_OFFSETS
	.align		4
        /*00f0*/ 	.byte	0x04, 0x46
        /*00f2*/ 	.short	(.L_45 - .L_44)


	//   ....[0]....
.L_44:
        /*00f4*/ 	.word	0x00006190


	//   ....[1]....
        /*00f8*/ 	.word	0x00006280


	//   ....[2]....
        /*00fc*/ 	.word	0x00006a40


	//   ....[3]....
        /*0100*/ 	.word	0x000073c0


	//----- nvinfo : EIATTR_MBARRIER_INSTR_OFFSETS
	.align		4
.L_45:
        /*0104*/ 	.byte	0x04, 0x39
        /*0106*/ 	.short	(.L_47 - .L_46)


	//   ....[0]....
.L_46:
        /*0108*/ 	.word	0x00000610
        /*010c*/ 	.word	0x000000ff
        /*0110*/ 	.word	0x00000000
        /*0114*/ 	.short	0x0100
        /*0116*/ 	.byte	0x08
	.zero		1


	//   ....[1]....
        /*0118*/ 	.word	0x00000620
        /*011c*/ 	.word	0x000000ff
        /*0120*/ 	.word	0x00000238
        /*0124*/ 	.short	0x0100
        /*0126*/ 	.byte	0x08
	.zero		1


	//   ....[2]....
        /*0128*/ 	.word	0x00000630
        /*012c*/ 	.word	0x000000ff
        /*0130*/ 	.word	0x00000008
        /*0134*/ 	.short	0x0100
        /*0136*/ 	.byte	0x08
	.zero		1


	//   ....[3]....
        /*0138*/ 	.word	0x00000640
        /*013c*/ 	.word	0x000000ff
        /*0140*/ 	.word	0x00000240
        /*0144*/ 	.short	0x0100
        /*0146*/ 	.byte	0x08
	.zero		1


	//   ....[4]....
        /*0148*/ 	.word	0x00000650
        /*014c*/ 	.word	0x000000ff
        /*0150*/ 	.word	0x00000010
        /*0154*/ 	.short	0x0100
        /*0156*/ 	.byte	0x08
	.zero		1


	//   ....[5]....
        /*0158*/ 	.word	0x00000660
        /*015c*/ 	.word	0x000000ff
        /*0160*/ 	.word	0x00000248
        /*0164*/ 	.short	0x0100
        /*0166*/ 	.byte	0x08
	.zero		1


	//   ....[6]....
        /*0168*/ 	.word	0x00000670
        /*016c*/ 	.word	0x000000ff
        /*0170*/ 	.word	0x00000018
        /*0174*/ 	.short	0x0100
        /*0176*/ 	.byte	0x08
	.zero		1


	//   ....[7]....
        /*0178*/ 	.word	0x00000680
        /*017c*/ 	.word	0x000000ff
        /*0180*/ 	.word	0x00000250
        /*0184*/ 	.short	0x0100
        /*0186*/ 	.byte	0x08
	.zero		1


	//   ....[8]....
        /*0188*/ 	.word	0x00000690
        /*018c*/ 	.word	0x000000ff
        /*0190*/ 	.word	0x00000020
        /*0194*/ 	.short	0x0100
        /*0196*/ 	.byte	0x08
	.zero		1


	//   ....[9]....
        /*0198*/ 	.word	0x000006a0
        /*019c*/ 	.word	0x000000ff
        /*01a0*/ 	.word	0x00000258
        /*01a4*/ 	.short	0x0100
        /*01a6*/ 	.byte	0x08
	.zero		1


	//   ....[10]....
        /*01a8*/ 	.word	0x000006b0
        /*01ac*/ 	.word	0x000000ff
        /*01b0*/ 	.word	0x00000028
        /*01b4*/ 	.short	0x0100
        /*01b6*/ 	.byte	0x08
	.zero		1


	//   ....[11]....
        /*01b8*/ 	.word	0x000006c0
        /*01bc*/ 	.word	0x000000ff
        /*01c0*/ 	.word	0x00000260
        /*01c4*/ 	.short	0x0100
        /*01c6*/ 	.byte	0x08
	.zero		1


	//   ....[12]....
        /*01c8*/ 	.word	0x000006d0
        /*01cc*/ 	.word	0x000000ff
        /*01d0*/ 	.word	0x00000030
        /*01d4*/ 	.short	0x0100
        /*01d6*/ 	.byte	0x08
	.zero		1


	//   ....[13]....
        /*01d8*/ 	.word	0x000006e0
        /*01dc*/ 	.word	0x000000ff
        /*01e0*/ 	.word	0x00000268
        /*01e4*/ 	.short	0x0100
        /*01e6*/ 	.byte	0x08
	.zero		1


	//   ....[14]....
        /*01e8*/ 	.word	0x000006f0
        /*01ec*/ 	.word	0x000000ff
        /*01f0*/ 	.word	0x00000038
        /*01f4*/ 	.short	0x0100
        /*01f6*/ 	.byte	0x08
	.zero		1


	//   ....[15]....
        /*01f8*/ 	.word	0x00000700
        /*01fc*/ 	.word	0x000000ff
        /*0200*/ 	.word	0x00000270
        /*0204*/ 	.short	0x0100
        /*0206*/ 	.byte	0x08
	.zero		1


	//   ....[16]....
        /*0208*/ 	.word	0x00000710
        /*020c*/ 	.word	0x000000ff
        /*0210*/ 	.word	0x00000040
        /*0214*/ 	.short	0x0100
        /*0216*/ 	.byte	0x08
	.zero		1


	//   ....[17]....
        /*0218*/ 	.word	0x00000720
        /*021c*/ 	.word	0x000000ff
        /*0220*/ 	.word	0x00000278
        /*0224*/ 	.short	0x0100
        /*0226*/ 	.byte	0x08
	.zero		1


	//   ....[18]....
        /*0228*/ 	.word	0x00000730
        /*022c*/ 	.word	0x000000ff
        /*0230*/ 	.word	0x00000048
        /*0234*/ 	.short	0x0100
        /*0236*/ 	.byte	0x08
	.zero		1


	//   ....[19]....
        /*0238*/ 	.word	0x00000740
        /*023c*/ 	.word	0x000000ff
        /*0240*/ 	.word	0x00000280
        /*0244*/ 	.short	0x0100
        /*0246*/ 	.byte	0x08
	.zero		1


	//   ....[20]....
        /*0248*/ 	.word	0x00000750
        /*024c*/ 	.word	0x000000ff
        /*0250*/ 	.word	0x00000050
        /*0254*/ 	.short	0x0100
        /*0256*/ 	.byte	0x08
	.zero		1


	//   ....[21]....
        /*0258*/ 	.word	0x00000760
        /*025c*/ 	.word	0x000000ff
        /*0260*/ 	.word	0x00000288
        /*0264*/ 	.short	0x0100
        /*0266*/ 	.byte	0x08
	.zero		1


	//   ....[22]....
        /*0268*/ 	.word	0x00000770
        /*026c*/ 	.word	0x000000ff
        /*0270*/ 	.word	0x00000058
        /*0274*/ 	.short	0x0100
        /*0276*/ 	.byte	0x08
	.zero		1


	//   ....[23]....
        /*0278*/ 	.word	0x00000780
        /*027c*/ 	.word	0x000000ff
        /*0280*/ 	.word	0x00000290
        /*0284*/ 	.short	0x0100
        /*0286*/ 	.byte	0x08
	.zero		1


	//   ....[24]....
        /*0288*/ 	.word	0x00000790
        /*028c*/ 	.word	0x000000ff
        /*0290*/ 	.word	0x00000060
        /*0294*/ 	.short	0x0100
        /*0296*/ 	.byte	0x08
	.zero		1


	//   ....[25]....
        /*0298*/ 	.word	0x000007a0
        /*029c*/ 	.word	0x000000ff
        /*02a0*/ 	.word	0x00000298
        /*02a4*/ 	.short	0x0100
        /*02a6*/ 	.byte	0x08
	.zero		1


	//   ....[26]....
        /*02a8*/ 	.word	0x000007b0
        /*02ac*/ 	.word	0x000000ff
        /*02b0*/ 	.word	0x00000068
        /*02b4*/ 	.short	0x0100
        /*02b6*/ 	.byte	0x08
	.zero		1


	//   ....[27]....
        /*02b8*/ 	.word	0x000007c0
        /*02bc*/ 	.word	0x000000ff
        /*02c0*/ 	.word	0x000002a0
        /*02c4*/ 	.short	0x0100
        /*02c6*/ 	.byte	0x08
	.zero		1


	//   ....[28]....
        /*02c8*/ 	.word	0x000007d0
        /*02cc*/ 	.word	0x000000ff
        /*02d0*/ 	.word	0x00000070
        /*02d4*/ 	.short	0x0100
        /*02d6*/ 	.byte	0x08
	.zero		1


	//   ....[29]....
        /*02d8*/ 	.word	0x000007e0
        /*02dc*/ 	.word	0x000000ff
        /*02e0*/ 	.word	0x000002a8
        /*02e4*/ 	.short	0x0100
        /*02e6*/ 	.byte	0x08
	.zero		1


	//   ....[30]....
        /*02e8*/ 	.word	0x000007f0
        /*02ec*/ 	.word	0x000000ff
        /*02f0*/ 	.word	0x00000078
        /*02f4*/ 	.short	0x0100
        /*02f6*/ 	.byte	0x08
	.zero		1


	//   ....[31]....
        /*02f8*/ 	.word	0x00000800
        /*02fc*/ 	.word	0x000000ff
        /*0300*/ 	.word	0x000002b0
        /*0304*/ 	.short	0x0100
        /*0306*/ 	.byte	0x08
	.zero		1


	//   ....[32]....
        /*0308*/ 	.word	0x00000810
        /*030c*/ 	.word	0x000000ff
        /*0310*/ 	.word	0x00000080
        /*0314*/ 	.short	0x0100
        /*0316*/ 	.byte	0x08
	.zero		1


	//   ....[33]....
        /*0318*/ 	.word	0x00000820
        /*031c*/ 	.word	0x000000ff
        /*0320*/ 	.word	0x000002b8
        /*0324*/ 	.short	0x0100
        /*0326*/ 	.byte	0x08
	.zero		1


	//   ....[34]....
        /*0328*/ 	.word	0x00000830
        /*032c*/ 	.word	0x000000ff
        /*0330*/ 	.word	0x00000088
        /*0334*/ 	.short	0x0100
        /*0336*/ 	.byte	0x08
	.zero		1


	//   ....[35]....
        /*0338*/ 	.word	0x00000840
        /*033c*/ 	.word	0x000000ff
        /*0340*/ 	.word	0x000002c0
        /*0344*/ 	.short	0x0100
        /*0346*/ 	.byte	0x08
	.zero		1


	//   ....[36]....
        /*0348*/ 	.word	0x00000850
        /*034c*/ 	.word	0x000000ff
        /*0350*/ 	.word	0x00000090
        /*0354*/ 	.short	0x0100
        /*0356*/ 	.byte	0x08
	.zero		1


	//   ....[37]....
        /*0358*/ 	.word	0x00000860
        /*035c*/ 	.word	0x000000ff
        /*0360*/ 	.word	0x000002c8
        /*0364*/ 	.short	0x0100
        /*0366*/ 	.byte	0x08
	.zero		1


	//   ....[38]....
        /*0368*/ 	.word	0x00000870
        /*036c*/ 	.word	0x000000ff
        /*0370*/ 	.word	0x00000098
        /*0374*/ 	.short	0x0100
        /*0376*/ 	.byte	0x08
	.zero		1


	//   ....[39]....
        /*0378*/ 	.word	0x00000880
        /*037c*/ 	.word	0x000000ff
        /*0380*/ 	.word	0x000002d0
        /*0384*/ 	.short	0x0100
        /*0386*/ 	.byte	0x08
	.zero		1


	//   ....[40]....
        /*0388*/ 	.word	0x00000890
        /*038c*/ 	.word	0x000000ff
        /*0390*/ 	.word	0x000000a0
        /*0394*/ 	.short	0x0100
        /*0396*/ 	.byte	0x08
	.zero		1


	//   ....[41]....
        /*0398*/ 	.word	0x000008a0
        /*039c*/ 	.word	0x000000ff
        /*03a0*/ 	.word	0x000002d8
        /*03a4*/ 	.short	0x0100
        /*03a6*/ 	.byte	0x08
	.zero		1


	//   ....[42]....
        /*03a8*/ 	.word	0x000008b0
        /*03ac*/ 	.word	0x000000ff
        /*03b0*/ 	.word	0x000000a8
        /*03b4*/ 	.short	0x0100
        /*03b6*/ 	.byte	0x08
	.zero		1


	//   ....[43]....
        /*03b8*/ 	.word	0x000008c0
        /*03bc*/ 	.word	0x000000ff
        /*03c0*/ 	.word	0x000002e0
        /*03c4*/ 	.short	0x0100
        /*03c6*/ 	.byte	0x08
	.zero		1


	//   ....[44]....
        /*03c8*/ 	.word	0x000008d0
        /*03cc*/ 	.word	0x000000ff
        /*03d0*/ 	.word	0x000000b0
        /*03d4*/ 	.short	0x0100
        /*03d6*/ 	.byte	0x08
	.zero		1


	//   ....[45]....
        /*03d8*/ 	.word	0x000008e0
        /*03dc*/ 	.word	0x000000ff
        /*03e0*/ 	.word	0x000002e8
        /*03e4*/ 	.short	0x0100
        /*03e6*/ 	.byte	0x08
	.zero		1


	//   ....[46]....
        /*03e8*/ 	.word	0x000008f0
        /*03ec*/ 	.word	0x000000ff
        /*03f0*/ 	.word	0x000000b8
        /*03f4*/ 	.short	0x0100
        /*03f6*/ 	.byte	0x08
	.zero		1


	//   ....[47]....
        /*03f8*/ 	.word	0x00000900
        /*03fc*/ 	.word	0x000000ff
        /*0400*/ 	.word	0x000002f0
        /*0404*/ 	.short	0x0100
        /*0406*/ 	.byte	0x08
	.zero		1


	//   ....[48]....
        /*0408*/ 	.word	0x00000910
        /*040c*/ 	.word	0x000000ff
        /*0410*/ 	.word	0x000000c0
        /*0414*/ 	.short	0x0100
        /*0416*/ 	.byte	0x08
	.zero		1


	//   ....[49]....
        /*0418*/ 	.word	0x00000920
        /*041c*/ 	.word	0x000000ff
        /*0420*/ 	.word	0x000002f8
        /*0424*/ 	.short	0x0100
        /*0426*/ 	.byte	0x08
	.zero		1


	//   ....[50]....
        /*0428*/ 	.word	0x00000930
        /*042c*/ 	.word	0x000000ff
        /*0430*/ 	.word	0x000000c8
        /*0434*/ 	.short	0x0100
        /*0436*/ 	.byte	0x08
	.zero		1


	//   ....[51]....
        /*0438*/ 	.word	0x00000940
        /*043c*/ 	.word	0x000000ff
        /*0440*/ 	.word	0x00000300
        /*0444*/ 	.short	0x0100
        /*0446*/ 	.byte	0x08
	.zero		1


	//   ....[52]....
        /*0448*/ 	.word	0x00000950
        /*044c*/ 	.word	0x000000ff
        /*0450*/ 	.word	0x000000d0
        /*0454*/ 	.short	0x0100
        /*0456*/ 	.byte	0x08
	.zero		1


	//   ....[53]....
        /*0458*/ 	.word	0x00000960
        /*045c*/ 	.word	0x000000ff
        /*0460*/ 	.word	0x00000308
        /*0464*/ 	.short	0x0100
        /*0466*/ 	.byte	0x08
	.zero		1


	//   ....[54]....
        /*0468*/ 	.word	0x00000970
        /*046c*/ 	.word	0x000000ff
        /*0470*/ 	.word	0x000000d8
        /*0474*/ 	.short	0x0100
        /*0476*/ 	.byte	0x08
	.zero		1


	//   ....[55]....
        /*0478*/ 	.word	0x00000980
        /*047c*/ 	.word	0x000000ff
        /*0480*/ 	.word	0x00000310
        /*0484*/ 	.short	0x0100
        /*0486*/ 	.byte	0x08
	.zero		1


	//   ....[56]....
        /*0488*/ 	.word	0x00000990
        /*048c*/ 	.word	0x000000ff
        /*0490*/ 	.word	0x000000e0
        /*0494*/ 	.short	0x0100
        /*0496*/ 	.byte	0x08
	.zero		1


	//   ....[57]....
        /*0498*/ 	.word	0x000009a0
        /*049c*/ 	.word	0x000000ff
        /*04a0*/ 	.word	0x00000318
        /*04a4*/ 	.short	0x0100
        /*04a6*/ 	.byte	0x08
	.zero		1


	//   ....[58]....
        /*04a8*/ 	.word	0x000009b0
        /*04ac*/ 	.word	0x000000ff
        /*04b0*/ 	.word	0x000000e8
        /*04b4*/ 	.short	0x0100
        /*04b6*/ 	.byte	0x08
	.zero		1


	//   ....[59]....
        /*04b8*/ 	.word	0x000009c0
        /*04bc*/ 	.word	0x000000ff
        /*04c0*/ 	.word	0x00000320
        /*04c4*/ 	.short	0x0100
        /*04c6*/ 	.byte	0x08
	.zero		1


	//   ....[60]....
        /*04c8*/ 	.word	0x000009d0
        /*04cc*/ 	.word	0x000000ff
        /*04d0*/ 	.word	0x000000f0
        /*04d4*/ 	.short	0x0100
        /*04d6*/ 	.byte	0x08
	.zero		1


	//   ....[61]....
        /*04d8*/ 	.word	0x000009e0
        /*04dc*/ 	.word	0x000000ff
        /*04e0*/ 	.word	0x00000328
        /*04e4*/ 	.short	0x0100
        /*04e6*/ 	.byte	0x08
	.zero		1


	//   ....[62]....
        /*04e8*/ 	.word	0x000009f0
        /*04ec*/ 	.word	0x000000ff
        /*04f0*/ 	.word	0x000000f8
        /*04f4*/ 	.short	0x0100
        /*04f6*/ 	.byte	0x08
	.zero		1


	//   ....[63]....
        /*04f8*/ 	.word	0x00000a00
        /*04fc*/ 	.word	0x000000ff
        /*0500*/ 	.word	0x00000330
        /*0504*/ 	.short	0x0100
        /*0506*/ 	.byte	0x08
	.zero		1


	//   ....[64]....
        /*0508*/ 	.word	0x00000a10
        /*050c*/ 	.word	0x000000ff
        /*0510*/ 	.word	0x00000100
        /*0514*/ 	.short	0x0100
        /*0516*/ 	.byte	0x08
	.zero		1


	//   ....[65]....
        /*0518*/ 	.word	0x00000a20
        /*051c*/ 	.word	0x000000ff
        /*0520*/ 	.word	0x00000338
        /*0524*/ 	.short	0x0100
        /*0526*/ 	.byte	0x08
	.zero		1


	//   ....[66]....
        /*0528*/ 	.word	0x00000a30
        /*052c*/ 	.word	0x000000ff
        /*0530*/ 	.word	0x00000108
        /*0534*/ 	.short	0x0100
        /*0536*/ 	.byte	0x08
	.zero		1


	//   ....[67]....
        /*0538*/ 	.word	0x00000a40
        /*053c*/ 	.word	0x000000ff
        /*0540*/ 	.word	0x00000340
        /*0544*/ 	.short	0x0100
        /*0546*/ 	.byte	0x08
	.zero		1


	//   ....[68]....
        /*0548*/ 	.word	0x00000a50
        /*054c*/ 	.word	0x000000ff
        /*0550*/ 	.word	0x00000110
        /*0554*/ 	.short	0x0100
        /*0556*/ 	.byte	0x08
	.zero		1


	//   ....[69]....
        /*0558*/ 	.word	0x00000a60
        /*055c*/ 	.word	0x000000ff
        /*0560*/ 	.word	0x00000348
        /*0564*/ 	.short	0x0100
        /*0566*/ 	.byte	0x08
	.zero		1


	//   ....[70]....
        /*0568*/ 	.word	0x00000a70
        /*056c*/ 	.word	0x000000ff
        /*0570*/ 	.word	0x00000118
        /*0574*/ 	.short	0x0100
        /*0576*/ 	.byte	0x08
	.zero		1


	//   ....[71]....
        /*0578*/ 	.word	0x00000a80
        /*057c*/ 	.word	0x000000ff
        /*0580*/ 	.word	0x00000350
        /*0584*/ 	.short	0x0100
        /*0586*/ 	.byte	0x08
	.zero		1


	//   ....[72]....
        /*0588*/ 	.word	0x00000a90
        /*058c*/ 	.word	0x000000ff
        /*0590*/ 	.word	0x00000120
        /*0594*/ 	.short	0x0100
        /*0596*/ 	.byte	0x08
	.zero		1


	//   ....[73]....
        /*0598*/ 	.word	0x00000aa0
        /*059c*/ 	.word	0x000000ff
        /*05a0*/ 	.word	0x00000358
        /*05a4*/ 	.short	0x0100
        /*05a6*/ 	.byte	0x08
	.zero		1


	//   ....[74]....
        /*05a8*/ 	.word	0x00000ab0
        /*05ac*/ 	.word	0x000000ff
        /*05b0*/ 	.word	0x00000128
        /*05b4*/ 	.short	0x0100
        /*05b6*/ 	.byte	0x08
	.zero		1


	//   ....[75]....
        /*05b8*/ 	.word	0x00000ac0
        /*05bc*/ 	.word	0x000000ff
        /*05c0*/ 	.word	0x00000360
        /*05c4*/ 	.short	0x0100
        /*05c6*/ 	.byte	0x08
	.zero		1


	//   ....[76]....
        /*05c8*/ 	.word	0x00000ad0
        /*05cc*/ 	.word	0x000000ff
        /*05d0*/ 	.word	0x00000130
        /*05d4*/ 	.short	0x0100
        /*05d6*/ 	.byte	0x08
	.zero		1


	//   ....[77]....
        /*05d8*/ 	.word	0x00000ae0
        /*05dc*/ 	.word	0x000000ff
        /*05e0*/ 	.word	0x00000368
        /*05e4*/ 	.short	0x0100
        /*05e6*/ 	.byte	0x08
	.zero		1


	//   ....[78]....
        /*05e8*/ 	.word	0x00000af0
        /*05ec*/ 	.word	0x000000ff
        /*05f0*/ 	.word	0x00000138
        /*05f4*/ 	.short	0x0100
        /*05f6*/ 	.byte	0x08
	.zero		1


	//   ....[79]....
        /*05f8*/ 	.word	0x00000b00
        /*05fc*/ 	.word	0x000000ff
        /*0600*/ 	.word	0x00000370
        /*0604*/ 	.short	0x0100
        /*0606*/ 	.byte	0x08
	.zero		1


	//   ....[80]....
        /*0608*/ 	.word	0x00000b10
        /*060c*/ 	.word	0x000000ff
        /*0610*/ 	.word	0x00000140
        /*0614*/ 	.short	0x0100
        /*0616*/ 	.byte	0x08
	.zero		1


	//   ....[81]....
        /*0618*/ 	.word	0x00000b20
        /*061c*/ 	.word	0x000000ff
        /*0620*/ 	.word	0x00000378
        /*0624*/ 	.short	0x0100
        /*0626*/ 	.byte	0x08
	.zero		1


	//   ....[82]....
        /*0628*/ 	.word	0x00000b30
        /*062c*/ 	.word	0x000000ff
        /*0630*/ 	.word	0x00000148
        /*0634*/ 	.short	0x0100
        /*0636*/ 	.byte	0x08
	.zero		1


	//   ....[83]....
        /*0638*/ 	.word	0x00000b40
        /*063c*/ 	.word	0x000000ff
        /*0640*/ 	.word	0x00000380
        /*0644*/ 	.short	0x0100
        /*0646*/ 	.byte	0x08
	.zero		1


	//   ....[84]....
        /*0648*/ 	.word	0x00000b50
        /*064c*/ 	.word	0x000000ff
        /*0650*/ 	.word	0x00000150
        /*0654*/ 	.short	0x0100
        /*0656*/ 	.byte	0x08
	.zero		1


	//   ....[85]....
        /*0658*/ 	.word	0x00000b60
        /*065c*/ 	.word	0x000000ff
        /*0660*/ 	.word	0x00000388
        /*0664*/ 	.short	0x0100
        /*0666*/ 	.byte	0x08
	.zero		1


	//   ....[86]....
        /*0668*/ 	.word	0x00000b70
        /*066c*/ 	.word	0x000000ff
        /*0670*/ 	.word	0x00000158
        /*0674*/ 	.short	0x0100
        /*0676*/ 	.byte	0x08
	.zero		1


	//   ....[87]....
        /*0678*/ 	.word	0x00000b80
        /*067c*/ 	.word	0x000000ff
        /*0680*/ 	.word	0x00000390
        /*0684*/ 	.short	0x0100
        /*0686*/ 	.byte	0x08
	.zero		1


	//   ....[88]....
        /*0688*/ 	.word	0x00000b90
        /*068c*/ 	.word	0x000000ff
        /*0690*/ 	.word	0x00000160
        /*0694*/ 	.short	0x0100
        /*0696*/ 	.byte	0x08
	.zero		1


	//   ....[89]....
        /*0698*/ 	.word	0x00000ba0
        /*069c*/ 	.word	0x000000ff
        /*06a0*/ 	.word	0x00000398
        /*06a4*/ 	.short	0x0100
        /*06a6*/ 	.byte	0x08
	.zero		1


	//   ....[90]....
        /*06a8*/ 	.word	0x00000bb0
        /*06ac*/ 	.word	0x000000ff
        /*06b0*/ 	.word	0x00000168
        /*06b4*/ 	.short	0x0100
        /*06b6*/ 	.byte	0x08
	.zero		1


	//   ....[91]....
        /*06b8*/ 	.word	0x00000bc0
        /*06bc*/ 	.word	0x000000ff
        /*06c0*/ 	.word	0x000003a0
        /*06c4*/ 	.short	0x0100
        /*06c6*/ 	.byte	0x08
	.zero		1


	//   ....[92]....
        /*06c8*/ 	.word	0x00000bd0
        /*06cc*/ 	.word	0x000000ff
        /*06d0*/ 	.word	0x00000170
        /*06d4*/ 	.short	0x0100
        /*06d6*/ 	.byte	0x08
	.zero		1


	//   ....[93]....
        /*06d8*/ 	.word	0x00000be0
        /*06dc*/ 	.word	0x000000ff
        /*06e0*/ 	.word	0x000003a8
        /*06e4*/ 	.short	0x0100
        /*06e6*/ 	.byte	0x08
	.zero		1


	//   ....[94]....
        /*06e8*/ 	.word	0x00000bf0
        /*06ec*/ 	.word	0x000000ff
        /*06f0*/ 	.word	0x00000178
        /*06f4*/ 	.short	0x0100
        /*06f6*/ 	.byte	0x08
	.zero		1


	//   ....[95]....
        /*06f8*/ 	.word	0x00000c00
        /*06fc*/ 	.word	0x000000ff
        /*0700*/ 	.word	0x000003b0
        /*0704*/ 	.short	0x0100
        /*0706*/ 	.byte	0x08
	.zero		1


	//   ....[96]....
        /*0708*/ 	.word	0x00000c10
        /*070c*/ 	.word	0x000000ff
        /*0710*/ 	.word	0x00000180
        /*0714*/ 	.short	0x0100
        /*0716*/ 	.byte	0x08
	.zero		1


	//   ....[97]....
        /*0718*/ 	.word	0x00000c20
        /*071c*/ 	.word	0x000000ff
        /*0720*/ 	.word	0x000003b8
        /*0724*/ 	.short	0x0100
        /*0726*/ 	.byte	0x08
	.zero		1


	//   ....[98]....
        /*0728*/ 	.word	0x00000c30
        /*072c*/ 	.word	0x000000ff
        /*0730*/ 	.word	0x00000188
        /*0734*/ 	.short	0x0100
        /*0736*/ 	.byte	0x08
	.zero		1


	//   ....[99]....
        /*0738*/ 	.word	0x00000c40
        /*073c*/ 	.word	0x000000ff
        /*0740*/ 	.word	0x000003c0
        /*0744*/ 	.short	0x0100
        /*0746*/ 	.byte	0x08
	.zero		1


	//   ....[100]....
        /*0748*/ 	.word	0x00000c50
        /*074c*/ 	.word	0x000000ff
        /*0750*/ 	.word	0x00000190
        /*0754*/ 	.short	0x0100
        /*0756*/ 	.byte	0x08
	.zero		1


	//   ....[101]....
        /*0758*/ 	.word	0x00000c60
        /*075c*/ 	.word	0x000000ff
        /*0760*/ 	.word	0x000003c8
        /*0764*/ 	.short	0x0100
        /*0766*/ 	.byte	0x08
	.zero		1


	//   ....[102]....
        /*0768*/ 	.word	0x00000c70
        /*076c*/ 	.word	0x000000ff
        /*0770*/ 	.word	0x00000198
        /*0774*/ 	.short	0x0100
        /*0776*/ 	.byte	0x08
	.zero		1


	//   ....[103]....
        /*0778*/ 	.word	0x00000c80
        /*077c*/ 	.word	0x000000ff
        /*0780*/ 	.word	0x000003d0
        /*0784*/ 	.short	0x0100
        /*0786*/ 	.byte	0x08
	.zero		1


	//   ....[104]....
        /*0788*/ 	.word	0x00000c90
        /*078c*/ 	.word	0x000000ff
        /*0790*/ 	.word	0x000001a0
        /*0794*/ 	.short	0x0100
        /*0796*/ 	.byte	0x08
	.zero		1


	//   ....[105]....
        /*0798*/ 	.word	0x00000ca0
        /*079c*/ 	.word	0x000000ff
        /*07a0*/ 	.word	0x000003d8
        /*07a4*/ 	.short	0x0100
        /*07a6*/ 	.byte	0x08
	.zero		1


	//   ....[106]....
        /*07a8*/ 	.word	0x00000cb0
        /*07ac*/ 	.word	0x000000ff
        /*07b0*/ 	.word	0x000001a8
        /*07b4*/ 	.short	0x0100
        /*07b6*/ 	.byte	0x08
	.zero		1


	//   ....[107]....
        /*07b8*/ 	.word	0x00000cc0
        /*07bc*/ 	.word	0x000000ff
        /*07c0*/ 	.word	0x000003e0
        /*07c4*/ 	.short	0x0100
        /*07c6*/ 	.byte	0x08
	.zero		1


	//   ....[108]....
        /*07c8*/ 	.word	0x00000cd0
        /*07cc*/ 	.word	0x000000ff
        /*07d0*/ 	.word	0x000001b0
        /*07d4*/ 	.short	0x0100
        /*07d6*/ 	.byte	0x08
	.zero		1


	//   ....[109]....
        /*07d8*/ 	.word	0x00000ce0
        /*07dc*/ 	.word	0x000000ff
        /*07e0*/ 	.word	0x000003e8
        /*07e4*/ 	.short	0x0100
        /*07e6*/ 	.byte	0x08
	.zero		1


	//   ....[110]....
        /*07e8*/ 	.word	0x00000cf0
        /*07ec*/ 	.word	0x000000ff
        /*07f0*/ 	.word	0x000001b8
        /*07f4*/ 	.short	0x0100
        /*07f6*/ 	.byte	0x08
	.zero		1


	//   ....[111]....
        /*07f8*/ 	.word	0x00000d00
        /*07fc*/ 	.word	0x000000ff
        /*0800*/ 	.word	0x000003f0
        /*0804*/ 	.short	0x0100
        /*0806*/ 	.byte	0x08
	.zero		1


	//   ....[112]....
        /*0808*/ 	.word	0x00000d10
        /*080c*/ 	.word	0x000000ff
        /*0810*/ 	.word	0x000001c0
        /*0814*/ 	.short	0x0100
        /*0816*/ 	.byte	0x08
	.zero		1


	//   ....[113]....
        /*0818*/ 	.word	0x00000d20
        /*081c*/ 	.word	0x000000ff
        /*0820*/ 	.word	0x000003f8
        /*0824*/ 	.short	0x0100
        /*0826*/ 	.byte	0x08
	.zero		1


	//   ....[114]....
        /*0828*/ 	.word	0x00000d30
        /*082c*/ 	.word	0x000000ff
        /*0830*/ 	.word	0x000001c8
        /*0834*/ 	.short	0x0100
        /*0836*/ 	.byte	0x08
	.zero		1


	//   ....[115]....
        /*0838*/ 	.word	0x00000d40
        /*083c*/ 	.word	0x000000ff
        /*0840*/ 	.word	0x00000400
        /*0844*/ 	.short	0x0100
        /*0846*/ 	.byte	0x08
	.zero		1


	//   ....[116]....
        /*0848*/ 	.word	0x00000d50
        /*084c*/ 	.word	0x000000ff
        /*0850*/ 	.word	0x000001d0
        /*0854*/ 	.short	0x0100
        /*0856*/ 	.byte	0x08
	.zero		1


	//   ....[117]....
        /*0858*/ 	.word	0x00000d60
        /*085c*/ 	.word	0x000000ff
        /*0860*/ 	.word	0x00000408
        /*0864*/ 	.short	0x0100
        /*0866*/ 	.byte	0x08
	.zero		1


	//   ....[118]....
        /*0868*/ 	.word	0x00000d70
        /*086c*/ 	.word	0x000000ff
        /*0870*/ 	.word	0x000001d8
        /*0874*/ 	.short	0x0100
        /*0876*/ 	.byte	0x08
	.zero		1


	//   ....[119]....
        /*0878*/ 	.word	0x00000d80
        /*087c*/ 	.word	0x000000ff
        /*0880*/ 	.word	0x00000410
        /*0884*/ 	.short	0x0100
        /*0886*/ 	.byte	0x08
	.zero		1


	//   ....[120]....
        /*0888*/ 	.word	0x00000d90
        /*088c*/ 	.word	0x000000ff
        /*0890*/ 	.word	0x000001e0
        /*0894*/ 	.short	0x0100
        /*0896*/ 	.byte	0x08
	.zero		1


	//   ....[121]....
        /*0898*/ 	.word	0x00000da0
        /*089c*/ 	.word	0x000000ff
        /*08a0*/ 	.word	0x00000418
        /*08a4*/ 	.short	0x0100
        /*08a6*/ 	.byte	0x08
	.zero		1


	//   ....[122]....
        /*08a8*/ 	.word	0x00000db0
        /*08ac*/ 	.word	0x000000ff
        /*08b0*/ 	.word	0x000001e8
        /*08b4*/ 	.short	0x0100
        /*08b6*/ 	.byte	0x08
	.zero		1


	//   ....[123]....
        /*08b8*/ 	.word	0x00000dc0
        /*08bc*/ 	.word	0x000000ff
        /*08c0*/ 	.word	0x00000420
        /*08c4*/ 	.short	0x0100
        /*08c6*/ 	.byte	0x08
	.zero		1


	//   ....[124]....
        /*08c8*/ 	.word	0x00000dd0
        /*08cc*/ 	.word	0x000000ff
        /*08d0*/ 	.word	0x000001f0
        /*08d4*/ 	.short	0x0100
        /*08d6*/ 	.byte	0x08
	.zero		1


	//   ....[125]....
        /*08d8*/ 	.word	0x00000de0
        /*08dc*/ 	.word	0x000000ff
        /*08e0*/ 	.word	0x00000428
        /*08e4*/ 	.short	0x0100
        /*08e6*/ 	.byte	0x08
	.zero		1


	//   ....[126]....
        /*08e8*/ 	.word	0x00000df0
        /*08ec*/ 	.word	0x000000ff
        /*08f0*/ 	.word	0x000001f8
        /*08f4*/ 	.short	0x0100
        /*08f6*/ 	.byte	0x08
	.zero		1


	//   ....[127]....
        /*08f8*/ 	.word	0x00000e00
        /*08fc*/ 	.word	0x000000ff
        /*0900*/ 	.word	0x00000430
        /*0904*/ 	.short	0x0100
        /*0906*/ 	.byte	0x08
	.zero		1


	//   ....[128]....
        /*0908*/ 	.word	0x00000e10
        /*090c*/ 	.word	0x000000ff
        /*0910*/ 	.word	0x00000200
        /*0914*/ 	.short	0x0100
        /*0916*/ 	.byte	0x08
	.zero		1


	//   ....[129]....
        /*0918*/ 	.word	0x00000e20
        /*091c*/ 	.word	0x000000ff
        /*0920*/ 	.word	0x00000438
        /*0924*/ 	.short	0x0100
        /*0926*/ 	.byte	0x08
	.zero		1


	//   ....[130]....
        /*0928*/ 	.word	0x00000e30
        /*092c*/ 	.word	0x000000ff
        /*0930*/ 	.word	0x00000208
        /*0934*/ 	.short	0x0100
        /*0936*/ 	.byte	0x08
	.zero		1


	//   ....[131]....
        /*0938*/ 	.word	0x00000e40
        /*093c*/ 	.word	0x000000ff
        /*0940*/ 	.word	0x00000440
        /*0944*/ 	.short	0x0100
        /*0946*/ 	.byte	0x08
	.zero		1


	//   ....[132]....
        /*0948*/ 	.word	0x00000e50
        /*094c*/ 	.word	0x000000ff
        /*0950*/ 	.word	0x00000210
        /*0954*/ 	.short	0x0100
        /*0956*/ 	.byte	0x08
	.zero		1


	//   ....[133]....
        /*0958*/ 	.word	0x00000e60
        /*095c*/ 	.word	0x000000ff
        /*0960*/ 	.word	0x00000448
        /*0964*/ 	.short	0x0100
        /*0966*/ 	.byte	0x08
	.zero		1


	//   ....[134]....
        /*0968*/ 	.word	0x00000e70
        /*096c*/ 	.word	0x000000ff
        /*0970*/ 	.word	0x00000218
        /*0974*/ 	.short	0x0100
        /*0976*/ 	.byte	0x08
	.zero		1


	//   ....[135]....
        /*0978*/ 	.word	0x00000e80
        /*097c*/ 	.word	0x000000ff
        /*0980*/ 	.word	0x00000450
        /*0984*/ 	.short	0x0100
        /*0986*/ 	.byte	0x08
	.zero		1


	//   ....[136]....
        /*0988*/ 	.word	0x00000e90
        /*098c*/ 	.word	0x000000ff
        /*0990*/ 	.word	0x00000220
        /*0994*/ 	.short	0x0100
        /*0996*/ 	.byte	0x08
	.zero		1


	//   ....[137]....
        /*0998*/ 	.word	0x00000ea0
        /*099c*/ 	.word	0x000000ff
        /*09a0*/ 	.word	0x00000458
        /*09a4*/ 	.short	0x0100
        /*09a6*/ 	.byte	0x08
	.zero		1


	//   ....[138]....
        /*09a8*/ 	.word	0x00000eb0
        /*09ac*/ 	.word	0x000000ff
        /*09b0*/ 	.word	0x00000228
        /*09b4*/ 	.short	0x0100
        /*09b6*/ 	.byte	0x08
	.zero		1


	//   ....[139]....
        /*09b8*/ 	.word	0x00000ec0
        /*09bc*/ 	.word	0x000000ff
        /*09c0*/ 	.word	0x00000460
        /*09c4*/ 	.short	0x0100
        /*09c6*/ 	.byte	0x08
	.zero		1


	//   ....[140]....
        /*09c8*/ 	.word	0x00000ed0
        /*09cc*/ 	.word	0x000000ff
        /*09d0*/ 	.word	0x00000230
        /*09d4*/ 	.short	0x0100
        /*09d6*/ 	.byte	0x08
	.zero		1


	//   ....[141]....
        /*09d8*/ 	.word	0x00000ee0
        /*09dc*/ 	.word	0x000000ff
        /*09e0*/ 	.word	0x00000468
        /*09e4*/ 	.short	0x0100
        /*09e6*/ 	.byte	0x08
	.zero		1


	//   ....[142]....
        /*09e8*/ 	.word	0x00001010
        /*09ec*/ 	.word	0x000000ff
        /*09f0*/ 	.word	0x00000470
        /*09f4*/ 	.short	0x0100
        /*09f6*/ 	.byte	0x09
	.zero		1


	//   ....[143]....
        /*09f8*/ 	.word	0x00001020
        /*09fc*/ 	.word	0x000000ff
        /*0a00*/ 	.word	0x00000488
        /*0a04*/ 	.short	0x0100
        /*0a06*/ 	.byte	0x09
	.zero		1


	//   ....[144]....
        /*0a08*/ 	.word	0x00001030
        /*0a0c*/ 	.word	0x000000ff
        /*0a10*/ 	.word	0x00000478
        /*0a14*/ 	.short	0x0100
        /*0a16*/ 	.byte	0x09
	.zero		1


	//   ....[145]....
        /*0a18*/ 	.word	0x00001040
        /*0a1c*/ 	.word	0x000000ff
        /*0a20*/ 	.word	0x00000490
        /*0a24*/ 	.short	0x0100
        /*0a26*/ 	.byte	0x09
	.zero		1


	//   ....[146]....
        /*0a28*/ 	.word	0x00001050
        /*0a2c*/ 	.word	0x000000ff
        /*0a30*/ 	.word	0x00000480
        /*0a34*/ 	.short	0x0100
        /*0a36*/ 	.byte	0x09
	.zero		1


	//   ....[147]....
        /*0a38*/ 	.word	0x00001060
        /*0a3c*/ 	.word	0x000000ff
        /*0a40*/ 	.word	0x00000498
        /*0a44*/ 	.short	0x0100
        /*0a46*/ 	.byte	0x09
	.zero		1


	//   ....[148]....
        /*0a48*/ 	.word	0x00001140
        /*0a4c*/ 	.word	0x000000ff
        /*0a50*/ 	.word	0x000004a0
        /*0a54*/ 	.short	0x0100
        /*0a56*/ 	.byte	0x08
	.zero		1


	//   ....[149]....
        /*0a58*/ 	.word	0x00001150
        /*0a5c*/ 	.word	0x000000ff
        /*0a60*/ 	.word	0x000004a8
        /*0a64*/ 	.short	0x0100
        /*0a66*/ 	.byte	0x08
	.zero		1


	//   ....[150]....
        /*0a68*/ 	.word	0x00001280
        /*0a6c*/ 	.word	0x000000ff
        /*0a70*/ 	.word	0x000004b0
        /*0a74*/ 	.short	0x0100
        /*0a76*/ 	.byte	0x08
	.zero		1


	//   ....[151]....
        /*0a78*/ 	.word	0x00001290
        /*0a7c*/ 	.word	0x000000ff
        /*0a80*/ 	.word	0x000004c0
        /*0a84*/ 	.short	0x0100
        /*0a86*/ 	.byte	0x08
	.zero		1


	//   ....[152]....
        /*0a88*/ 	.word	0x000012a0
        /*0a8c*/ 	.word	0x000000ff
        /*0a90*/ 	.word	0x000004b8
        /*0a94*/ 	.short	0x0100
        /*0a96*/ 	.byte	0x08
	.zero		1


	//   ....[153]....
        /*0a98*/ 	.word	0x000012b0
        /*0a9c*/ 	.word	0x000000ff
        /*0aa0*/ 	.word	0x000004c8
        /*0aa4*/ 	.short	0x0100
        /*0aa6*/ 	.byte	0x08
	.zero		1


	//   ....[154]....
        /*0aa8*/ 	.word	0x000013d0
        /*0aac*/ 	.word	0x000000ff
        /*0ab0*/ 	.word	0x000004d0
        /*0ab4*/ 	.short	0x0100
        /*0ab6*/ 	.byte	0x09
	.zero		1


	//   ....[155]....
        /*0ab8*/ 	.word	0x000013e0
        /*0abc*/ 	.word	0x000000ff
        /*0ac0*/ 	.word	0x000004f0
        /*0ac4*/ 	.short	0x0100
        /*0ac6*/ 	.byte	0x09
	.zero		1


	//   ....[156]....
        /*0ac8*/ 	.word	0x000013f0
        /*0acc*/ 	.word	0x000000ff
        /*0ad0*/ 	.word	0x000004d8
        /*0ad4*/ 	.short	0x0100
        /*0ad6*/ 	.byte	0x09
	.zero		1


	//   ....[157]....
        /*0ad8*/ 	.word	0x00001400
        /*0adc*/ 	.word	0x000000ff
        /*0ae0*/ 	.word	0x000004f8
        /*0ae4*/ 	.short	0x0100
        /*0ae6*/ 	.byte	0x09
	.zero		1


	//   ....[158]....
        /*0ae8*/ 	.word	0x00001410
        /*0aec*/ 	.word	0x000000ff
        /*0af0*/ 	.word	0x000004e0
        /*0af4*/ 	.short	0x0100
        /*0af6*/ 	.byte	0x09
	.zero		1


	//   ....[159]....
        /*0af8*/ 	.word	0x00001420
        /*0afc*/ 	.word	0x000000ff
        /*0b00*/ 	.word	0x00000500
        /*0b04*/ 	.short	0x0100
        /*0b06*/ 	.byte	0x09
	.zero		1


	//   ....[160]....
        /*0b08*/ 	.word	0x00001430
        /*0b0c*/ 	.word	0x000000ff
        /*0b10*/ 	.word	0x000004e8
        /*0b14*/ 	.short	0x0100
        /*0b16*/ 	.byte	0x09
	.zero		1


	//   ....[161]....
        /*0b18*/ 	.word	0x00001440
        /*0b1c*/ 	.word	0x000000ff
        /*0b20*/ 	.word	0x00000508
        /*0b24*/ 	.short	0x0100
        /*0b26*/ 	.byte	0x09
	.zero		1


	//   ....[162]....
        /*0b28*/ 	.word	0x00001530
        /*0b2c*/ 	.word	0x000000ff
        /*0b30*/ 	.word	0x00000510
        /*0b34*/ 	.short	0x0100
        /*0b36*/ 	.byte	0x08
	.zero		1


	//   ....[163]....
        /*0b38*/ 	.word	0x00001540
        /*0b3c*/ 	.word	0x000000ff
        /*0b40*/ 	.word	0x00000520
        /*0b44*/ 	.short	0x0100
        /*0b46*/ 	.byte	0x08
	.zero		1


	//   ....[164]....
        /*0b48*/ 	.word	0x00001550
        /*0b4c*/ 	.word	0x000000ff
        /*0b50*/ 	.word	0x00000518
        /*0b54*/ 	.short	0x0100
        /*0b56*/ 	.byte	0x08
	.zero		1


	//   ....[165]....
        /*0b58*/ 	.word	0x00001560
        /*0b5c*/ 	.word	0x000000ff
        /*0b60*/ 	.word	0x00000528
        /*0b64*/ 	.short	0x0100
        /*0b66*/ 	.byte	0x08
	.zero		1


	//   ....[166]....
        /*0b68*/ 	.word	0x00001650
        /*0b6c*/ 	.word	0x000000ff
        /*0b70*/ 	.word	0x00000530
        /*0b74*/ 	.short	0x0100
        /*0b76*/ 	.byte	0x07
	.zero		1


	//   ....[167]....
        /*0b78*/ 	.word	0x00002070
        /*0b7c*/ 	.word	0x00000003
        /*0b80*/ 	.word	0x00000520
        /*0b84*/ 	.short	0x010a
        /*0b86*/ 	.byte	0xff
	.zero		1


	//   ....[168]....
        /*0b88*/ 	.word	0x000020a0
        /*0b8c*/ 	.word	0x00000003
        /*0b90*/ 	.word	0x00000510
        /*0b94*/ 	.short	0x0101
        /*0b96*/ 	.byte	0xff
	.zero		1


	//   ....[169]....
        /*0b98*/ 	.word	0x000021a0
        /*0b9c*/ 	.word	0x000000ff
        /*0ba0*/ 	.word	0x00000238
        /*0ba4*/ 	.short	0x010a
        /*0ba6*/ 	.byte	0x08
	.zero		1


	//   ....[170]....
        /*0ba8*/ 	.word	0x00002270
        /*0bac*/ 	.word	0x000000ff
        /*0bb0*/ 	.word	0x00000238
        /*0bb4*/ 	.short	0x010a
        /*0bb6*/ 	.byte	0x21
	.zero		1


	//   ....[171]....
        /*0bb8*/ 	.word	0x00002420
        /*0bbc*/ 	.word	0x000000ff
        /*0bc0*/ 	.word	0x00000238
        /*0bc4*/ 	.short	0x010a
        /*0bc6*/ 	.byte	0x08
	.zero		1


	//   ....[172]....
        /*0bc8*/ 	.word	0x00002520
        /*0bcc*/ 	.word	0x000000ff
        /*0bd0*/ 	.word	0x000004a8
        /*0bd4*/ 	.short	0x0101
        /*0bd6*/ 	.byte	0x06
	.zero		1


	//   ....[173]....
        /*0bd8*/ 	.word	0x00002540
        /*0bdc*/ 	.word	0x000000ff
        /*0be0*/ 	.word	0x00000238
        /*0be4*/ 	.short	0x010a
        /*0be6*/ 	.byte	0x08
	.zero		1


	//   ....[174]....
        /*0be8*/ 	.word	0x000025c0
        /*0bec*/ 	.word	0x000000ff
        /*0bf0*/ 	.word	0x00000238
        /*0bf4*/ 	.short	0x010a
        /*0bf6*/ 	.byte	0x11
	.zero		1


	//   ....[175]....
        /*0bf8*/ 	.word	0x00002750
        /*0bfc*/ 	.word	0x000000ff
        /*0c00*/ 	.word	0x00000238
        /*0c04*/ 	.short	0x010a
        /*0c06*/ 	.byte	0x08
	.zero		1


	//   ....[176]....
        /*0c08*/ 	.word	0x000028a0
        /*0c0c*/ 	.word	0x00000002
        /*0c10*/ 	.word	0x000004b0
        /*0c14*/ 	.short	0x010a
        /*0c16*/ 	.byte	0xff
	.zero		1


	//   ....[177]....
        /*0c18*/ 	.word	0x00002960
        /*0c1c*/ 	.word	0x00000002
        /*0c20*/ 	.word	0x00000000
        /*0c24*/ 	.short	0x0101
        /*0c26*/ 	.byte	0xff
	.zero		1


	//   ....[178]....
        /*0c28*/ 	.word	0x00002ed0
        /*0c2c*/ 	.word	0x000000ff
        /*0c30*/ 	.word	0x00000000
        /*0c34*/ 	.short	0x010a
        /*0c36*/ 	.byte	0x05
	.zero		1


	//   ....[179]....
        /*0c38*/ 	.word	0x00002f60
        /*0c3c*/ 	.word	0x000000ff
        /*0c40*/ 	.word	0x00000000
        /*0c44*/ 	.short	0x010a
        /*0c46*/ 	.byte	0x05
	.zero		1


	//   ....[180]....
        /*0c48*/ 	.word	0x00003000
        /*0c4c*/ 	.word	0x000000ff
        /*0c50*/ 	.word	0x00000000
        /*0c54*/ 	.short	0x010a
        /*0c56*/ 	.byte	0x05
	.zero		1


	//   ....[181]....
        /*0c58*/ 	.word	0x000030a0
        /*0c5c*/ 	.word	0x000000ff
        /*0c60*/ 	.word	0x00000238
        /*0c64*/ 	.short	0x010a
        /*0c66*/ 	.byte	0x05
	.zero		1


	//   ....[182]....
        /*0c68*/ 	.word	0x00003210
        /*0c6c*/ 	.word	0x00000000
        /*0c70*/ 	.word	0x00000510
        /*0c74*/ 	.short	0x010a
        /*0c76*/ 	.byte	0xff
	.zero		1


	//   ....[183]....
        /*0c78*/ 	.word	0x00003280
        /*0c7c*/ 	.word	0x00000004
        /*0c80*/ 	.word	0x00000000
        /*0c84*/ 	.short	0x0101
        /*0c86*/ 	.byte	0xff
	.zero		1


	//   ....[184]....
        /*0c88*/ 	.word	0x000032a0
        /*0c8c*/ 	.word	0x000000ff
        /*0c90*/ 	.word	0x000004c0
        /*0c94*/ 	.short	0x010a
        /*0c96*/ 	.byte	0x05
	.zero		1


	//   ....[185]....
        /*0c98*/ 	.word	0x000033c0
        /*0c9c*/ 	.word	0x00000000
        /*0ca0*/ 	.word	0x000004b0
        /*0ca4*/ 	.short	0x010a
        /*0ca6*/ 	.byte	0xff
	.zero		1


	//   ....[186]....
        /*0ca8*/ 	.word	0x000034c0
        /*0cac*/ 	.word	0x00000000
        /*0cb0*/ 	.word	0x00000000
        /*0cb4*/ 	.short	0x0101
        /*0cb6*/ 	.byte	0xff
	.zero		1


	//   ....[187]....
        /*0cb8*/ 	.word	0x00003550
        /*0cbc*/ 	.word	0x000000ff
        /*0cc0*/ 	.word	0x000004c0
        /*0cc4*/ 	.short	0x0106
        /*0cc6*/ 	.byte	0x05
	.zero		1


	//   ....[188]....
        /*0cc8*/ 	.word	0x00003570
        /*0ccc*/ 	.word	0x000000ff
        /*0cd0*/ 	.word	0x000004c0
        /*0cd4*/ 	.short	0x010a
        /*0cd6*/ 	.byte	0x05
	.zero		1


	//   ....[189]....
        /*0cd8*/ 	.word	0x00003600
        /*0cdc*/ 	.word	0x000000ff
        /*0ce0*/ 	.word	0x000004c0
        /*0ce4*/ 	.short	0x0106
        /*0ce6*/ 	.byte	0x04
	.zero		1


	//   ....[190]....
        /*0ce8*/ 	.word	0x00003640
        /*0cec*/ 	.word	0x00000000
        /*0cf0*/ 	.word	0x000004c0
        /*0cf4*/ 	.short	0x010a
        /*0cf6*/ 	.byte	0xff
	.zero		1


	//   ....[191]....
        /*0cf8*/ 	.word	0x00003880
        /*0cfc*/ 	.word	0x000000ff
        /*0d00*/ 	.word	0x00000008
        /*0d04*/ 	.short	0x010a
        /*0d06*/ 	.byte	0x06
	.zero		1


	//   ....[192]....
        /*0d08*/ 	.word	0x000038a0
        /*0d0c*/ 	.word	0x000000ff
        /*0d10*/ 	.word	0x00000008
        /*0d14*/ 	.short	0x010a
        /*0d16*/ 	.byte	0x06
	.zero		1


	//   ....[193]....
        /*0d18*/ 	.word	0x00003a30
        /*0d1c*/ 	.word	0x000000ff
        /*0d20*/ 	.word	0x00000008
        /*0d24*/ 	.short	0x010a
        /*0d26*/ 	.byte	0x06
	.zero		1


	//   ....[194]....
        /*0d28*/ 	.word	0x00003a50
        /*0d2c*/ 	.word	0x000000ff
        /*0d30*/ 	.word	0x00000008
        /*0d34*/ 	.short	0x010a
        /*0d36*/ 	.byte	0x06
	.zero		1


	//   ....[195]....
        /*0d38*/ 	.word	0x00003b10
        /*0d3c*/ 	.word	0x000000ff
        /*0d40*/ 	.word	0x00000000
        /*0d44*/ 	.short	0x0101
        /*0d46*/ 	.byte	0x07
	.zero		1


	//   ....[196]....
        /*0d48*/ 	.word	0x00003df0
        /*0d4c*/ 	.word	0x00000000
        /*0d50*/ 	.word	0x000004b0
        /*0d54*/ 	.short	0x010a
        /*0d56*/ 	.byte	0xff
	.zero		1


	//   ....[197]....
        /*0d58*/ 	.word	0x00003eb0
        /*0d5c*/ 	.word	0x00000000
        /*0d60*/ 	.word	0x00000000
        /*0d64*/ 	.short	0x0101
        /*0d66*/ 	.byte	0xff
	.zero		1


	//   ....[198]....
        /*0d68*/ 	.word	0x00003f60
        /*0d6c*/ 	.word	0x000000ff
        /*0d70*/ 	.word	0x00000000
        /*0d74*/ 	.short	0x010a
        /*0d76*/ 	.byte	0x06
	.zero		1


	//   ....[199]....
        /*0d78*/ 	.word	0x00003f70
        /*0d7c*/ 	.word	0x000000ff
        /*0d80*/ 	.word	0x000004f0
        /*0d84*/ 	.short	0x010a
        /*0d86*/ 	.byte	0x0b
	.zero		1


	//   ....[200]....
        /*0d88*/ 	.word	0x00004030
        /*0d8c*/ 	.word	0x000000ff
        /*0d90*/ 	.word	0x00000000
        /*0d94*/ 	.short	0x010a
        /*0d96*/ 	.byte	0x09
	.zero		1


	//   ....[201]....
        /*0d98*/ 	.word	0x00004170
        /*0d9c*/ 	.word	0x000000ff
        /*0da0*/ 	.word	0x00000000
        /*0da4*/ 	.short	0x010a
        /*0da6*/ 	.byte	0x06
	.zero		1


	//   ....[202]....
        /*0da8*/ 	.word	0x00004370
        /*0dac*/ 	.word	0x000000ff
        /*0db0*/ 	.word	0x00000000
        /*0db4*/ 	.short	0x010a
        /*0db6*/ 	.byte	0x07
	.zero		1


	//   ....[203]....
        /*0db8*/ 	.word	0x00004400
        /*0dbc*/ 	.word	0x000000ff
        /*0dc0*/ 	.word	0x00000000
        /*0dc4*/ 	.short	0x010a
        /*0dc6*/ 	.byte	0x07
	.zero		1


	//   ....[204]....
        /*0dc8*/ 	.word	0x00004490
        /*0dcc*/ 	.word	0x000000ff
        /*0dd0*/ 	.word	0x00000000
        /*0dd4*/ 	.short	0x010a
        /*0dd6*/ 	.byte	0x07
	.zero		1


	//   ....[205]....
        /*0dd8*/ 	.word	0x00004530
        /*0ddc*/ 	.word	0x00000000
        /*0de0*/ 	.word	0x00000000
        /*0de4*/ 	.short	0x010a
        /*0de6*/ 	.byte	0xff
	.zero		1


	//   ....[206]....
        /*0de8*/ 	.word	0x00004570
        /*0dec*/ 	.word	0x00000000
        /*0df0*/ 	.word	0x00000000
        /*0df4*/ 	.short	0x010a
        /*0df6*/ 	.byte	0xff
	.zero		1


	//   ....[207]....
        /*0df8*/ 	.word	0x000045e0
        /*0dfc*/ 	.word	0x000000ff
        /*0e00*/ 	.word	0x00000000
        /*0e04*/ 	.short	0x0101
        /*0e06*/ 	.byte	0x05
	.zero		1


	//   ....[208]....
        /*0e08*/ 	.word	0x00004620
        /*0e0c*/ 	.word	0x000000ff
        /*0e10*/ 	.word	0x00000530
        /*0e14*/ 	.short	0x010a
        /*0e16*/ 	.byte	0x08
	.zero		1


	//   ....[209]....
        /*0e18*/ 	.word	0x00004670
        /*0e1c*/ 	.word	0x000000ff
        /*0e20*/ 	.word	0x00000000
        /*0e24*/ 	.short	0x0101
        /*0e26*/ 	.byte	0x05
	.zero		1


	//   ....[210]....
        /*0e28*/ 	.word	0x00004a80
        /*0e2c*/ 	.word	0x00000000
        /*0e30*/ 	.word	0x000004b0
        /*0e34*/ 	.short	0x010a
        /*0e36*/ 	.byte	0xff
	.zero		1


	//   ....[211]....
        /*0e38*/ 	.word	0x00004b40
        /*0e3c*/ 	.word	0x00000000
        /*0e40*/ 	.word	0x00000000
        /*0e44*/ 	.short	0x0101
        /*0e46*/ 	.byte	0xff
	.zero		1


	//   ....[212]....
        /*0e48*/ 	.word	0x00004e60
        /*0e4c*/ 	.word	0x000000ff
        /*0e50*/ 	.word	0x000004a8
        /*0e54*/ 	.short	0x010a
        /*0e56*/ 	.byte	0x07
	.zero		1


	//   ....[213]....
        /*0e58*/ 	.word	0x00005080
        /*0e5c*/ 	.word	0x000000ff
        /*0e60*/ 	.word	0x00000488
        /*0e64*/ 	.short	0x010a
        /*0e66*/ 	.byte	0x0f
	.zero		1


	//   ....[214]....
        /*0e68*/ 	.word	0x00005330
        /*0e6c*/ 	.word	0x000000ff
        /*0e70*/ 	.word	0x00000470
        /*0e74*/ 	.short	0x010b
        /*0e76*/ 	.byte	0x0f
	.zero		1


	//   ....[215]....
        /*0e78*/ 	.word	0x000053b0
        /*0e7c*/ 	.word	0x000000ff
        /*0e80*/ 	.word	0x00000000
        /*0e84*/ 	.short	0x0101
        /*0e86*/ 	.byte	0x10
	.zero		1


	//   ....[216]....
        /*0e88*/ 	.word	0x000053f0
        /*0e8c*/ 	.word	0x000000ff
        /*0e90*/ 	.word	0x00000488
        /*0e94*/ 	.short	0x010a
        /*0e96*/ 	.byte	0x0d
	.zero		1


	//   ....[217]....
        /*0e98*/ 	.word	0x00005630
        /*0e9c*/ 	.word	0x000000ff
        /*0ea0*/ 	.word	0x00000470
        /*0ea4*/ 	.short	0x010b
        /*0ea6*/ 	.byte	0x0d
	.zero		1


	//   ....[218]....
        /*0ea8*/ 	.word	0x000056a0
        /*0eac*/ 	.word	0x000000ff
        /*0eb0*/ 	.word	0x00000000
        /*0eb4*/ 	.short	0x0101
        /*0eb6*/ 	.byte	0x0f
	.zero		1


	//   ....[219]....
        /*0eb8*/ 	.word	0x000056f0
        /*0ebc*/ 	.word	0x000000ff
        /*0ec0*/ 	.word	0x00000000
        /*0ec4*/ 	.short	0x010a
        /*0ec6*/ 	.byte	0x04
	.zero		1


	//   ....[220]....
        /*0ec8*/ 	.word	0x00005780
        /*0ecc*/ 	.word	0x000000ff
        /*0ed0*/ 	.word	0x00000000
        /*0ed4*/ 	.short	0x010a
        /*0ed6*/ 	.byte	0x04
	.zero		1


	//   ....[221]....
        /*0ed8*/ 	.word	0x00005820
        /*0edc*/ 	.word	0x00000000
        /*0ee0*/ 	.word	0x00000000
        /*0ee4*/ 	.short	0x010a
        /*0ee6*/ 	.byte	0xff
	.zero		1


	//   ....[222]....
        /*0ee8*/ 	.word	0x00005b60
        /*0eec*/ 	.word	0x00000000
        /*0ef0*/ 	.word	0x000004b0
        /*0ef4*/ 	.short	0x010a
        /*0ef6*/ 	.byte	0xff
	.zero		1


	//   ....[223]....
        /*0ef8*/ 	.word	0x00005c70
        /*0efc*/ 	.word	0x00000000
        /*0f00*/ 	.word	0x00000000
        /*0f04*/ 	.short	0x0101
        /*0f06*/ 	.byte	0xff
	.zero		1


	//   ....[224]....
        /*0f08*/ 	.word	0x000066c0
        /*0f0c*/ 	.word	0x00000000
        /*0f10*/ 	.word	0x00000470
        /*0f14*/ 	.short	0x010a
        /*0f16*/ 	.byte	0xff
	.zero		1


	//   ....[225]....
        /*0f18*/ 	.word	0x00006700
        /*0f1c*/ 	.word	0x0000004c
        /*0f20*/ 	.word	0x000004d0
        /*0f24*/ 	.short	0x010a
        /*0f26*/ 	.byte	0xff
	.zero		1


	//   ....[226]....
        /*0f28*/ 	.word	0x00006810
        /*0f2c*/ 	.word	0x00000000
        /*0f30*/ 	.word	0x00000470
        /*0f34*/ 	.short	0x010a
        /*0f36*/ 	.byte	0xff
	.zero		1


	//   ....[227]....
        /*0f38*/ 	.word	0x00006920
        /*0f3c*/ 	.word	0x0000004c
        /*0f40*/ 	.word	0x000004d0
        /*0f44*/ 	.short	0x010a
        /*0f46*/ 	.byte	0xff
	.zero		1


	//   ....[228]....
        /*0f48*/ 	.word	0x00007130
        /*0f4c*/ 	.word	0x00000000
        /*0f50*/ 	.word	0x00000000
        /*0f54*/ 	.short	0x0101
        /*0f56*/ 	.byte	0xff
	.zero		1


	//   ....[229]....
        /*0f58*/ 	.word	0x00007140
        /*0f5c*/ 	.word	0x00000002
        /*0f60*/ 	.word	0x00000470
        /*0f64*/ 	.short	0x010a
        /*0f66*/ 	.byte	0xff
	.zero		1


	//   ....[230]....
        /*0f68*/ 	.word	0x00007200
        /*0f6c*/ 	.word	0x00000002
        /*0f70*/ 	.word	0x00000470
        /*0f74*/ 	.short	0x010a
        /*0f76*/ 	.byte	0xff
	.zero		1


	//   ....[231]....
        /*0f78*/ 	.word	0x00007580
        /*0f7c*/ 	.word	0x0000004c
        /*0f80*/ 	.word	0x00000000
        /*0f84*/ 	.short	0x0101
        /*0f86*/ 	.byte	0xff
	.zero		1


	//   ....[232]....
        /*0f88*/ 	.word	0x00007b20
        /*0f8c*/ 	.word	0x00000002
        /*0f90*/ 	.word	0x00000000
        /*0f94*/ 	.short	0x0101
        /*0f96*/ 	.byte	0xff
	.zero		1


	//   ....[233]....
        /*0f98*/ 	.word	0x00007d90
        /*0f9c*/ 	.word	0x000000ff
        /*0fa0*/ 	.word	0x00000000
        /*0fa4*/ 	.short	0x0101
        /*0fa6*/ 	.byte	0x04
	.zero		1


	//   ....[234]....
        /*0fa8*/ 	.word	0x00007db0
        /*0fac*/ 	.word	0x00000003
        /*0fb0*/ 	.word	0x00000520
        /*0fb4*/ 	.short	0x010a
        /*0fb6*/ 	.byte	0xff
	.zero		1


	//   ....[235]....
        /*0fb8*/ 	.word	0x00007e10
        /*0fbc*/ 	.word	0x00000002
        /*0fc0*/ 	.word	0x00000238
        /*0fc4*/ 	.short	0x010a
        /*0fc6*/ 	.byte	0xff
	.zero		1


	//   ....[236]....
        /*0fc8*/ 	.word	0x00007e70
        /*0fcc*/ 	.word	0x00000002
        /*0fd0*/ 	.word	0x00000238
        /*0fd4*/ 	.short	0x010a
        /*0fd6*/ 	.byte	0xff
	.zero		1


	//   ....[237]....
        /*0fd8*/ 	.word	0x00007ec0
        /*0fdc*/ 	.word	0x00000002
        /*0fe0*/ 	.word	0x000004b0
        /*0fe4*/ 	.short	0x010a
        /*0fe6*/ 	.byte	0xff
	.zero		1


	//   ....[238]....
        /*0fe8*/ 	.word	0x00007f20
        /*0fec*/ 	.word	0x00000002
        /*0ff0*/ 	.word	0x00000000
        /*0ff4*/ 	.short	0x010a
        /*0ff6*/ 	.byte	0xff
	.zero		1


	//   ....[239]....
        /*0ff8*/ 	.word	0x00007f80
        /*0ffc*/ 	.word	0x00000002
        /*1000*/ 	.word	0x00000000
        /*1004*/ 	.short	0x010a
        /*1006*/ 	.byte	0xff
	.zero		1


	//   ....[240]....
        /*1008*/ 	.word	0x00007fe0
        /*100c*/ 	.word	0x00000002
        /*1010*/ 	.word	0x00000000
        /*1014*/ 	.short	0x010a
        /*1016*/ 	.byte	0xff
	.zero		1


	//   ....[241]....
        /*1018*/ 	.word	0x00008040
        /*101c*/ 	.word	0x00000002
        /*1020*/ 	.word	0x00000238
        /*1024*/ 	.short	0x010a
        /*1026*/ 	.byte	0xff
	.zero		1


	//   ....[242]....
        /*1028*/ 	.word	0x00008090
        /*102c*/ 	.word	0x00000000
        /*1030*/ 	.word	0x00000510
        /*1034*/ 	.short	0x010a
        /*1036*/ 	.byte	0xff
	.zero		1


	//   ....[243]....
        /*1038*/ 	.word	0x000080f0
        /*103c*/ 	.word	0x00000000
        /*1040*/ 	.word	0x000004c0
        /*1044*/ 	.short	0x010a
        /*1046*/ 	.byte	0xff
	.zero		1


	//   ....[244]....
        /*1048*/ 	.word	0x00008140
        /*104c*/ 	.word	0x00000000
        /*1050*/ 	.word	0x000004b0
        /*1054*/ 	.short	0x010a
        /*1056*/ 	.byte	0xff
	.zero		1


	//   ....[245]....
        /*1058*/ 	.word	0x000081a0
        /*105c*/ 	.word	0x00000000
        /*1060*/ 	.word	0x000004c0
        /*1064*/ 	.short	0x010a
        /*1066*/ 	.byte	0xff
	.zero		1


	//   ....[246]....
        /*1068*/ 	.word	0x00008200
        /*106c*/ 	.word	0x00000004
        /*1070*/ 	.word	0x00000008
        /*1074*/ 	.short	0x010a
        /*1076*/ 	.byte	0xff
	.zero		1


	//   ....[247]....
        /*1078*/ 	.word	0x000082e0
        /*107c*/ 	.word	0x00000002
        /*1080*/ 	.word	0x00000008
        /*1084*/ 	.short	0x010a
        /*1086*/ 	.byte	0xff
	.zero		1


	//   ....[248]....
        /*1088*/ 	.word	0x00008330
        /*108c*/ 	.word	0x00000000
        /*1090*/ 	.word	0x000004b0
        /*1094*/ 	.short	0x010a
        /*1096*/ 	.byte	0xff
	.zero		1


	//   ....[249]....
        /*1098*/ 	.word	0x00008390
        /*109c*/ 	.word	0x00000000
        /*10a0*/ 	.word	0x000004f0
        /*10a4*/ 	.short	0x010a
        /*10a6*/ 	.byte	0xff
	.zero		1


	//   ....[250]....
        /*10a8*/ 	.word	0x000083f0
        /*10ac*/ 	.word	0x00000000
        /*10b0*/ 	.word	0x00000000
        /*10b4*/ 	.short	0x010a
        /*10b6*/ 	.byte	0xff
	.zero		1


	//   ....[251]....
        /*10b8*/ 	.word	0x00008450
        /*10bc*/ 	.word	0x00000000
        /*10c0*/ 	.word	0x00000000
        /*10c4*/ 	.short	0x010a
        /*10c6*/ 	.byte	0xff
	.zero		1


	//   ....[252]....
        /*10c8*/ 	.word	0x000084b0
        /*10cc*/ 	.word	0x00000000
        /*10d0*/ 	.word	0x00000000
        /*10d4*/ 	.short	0x010a
        /*10d6*/ 	.byte	0xff
	.zero		1


	//   ....[253]....
        /*10d8*/ 	.word	0x00008510
        /*10dc*/ 	.word	0x00000000
        /*10e0*/ 	.word	0x00000000
        /*10e4*/ 	.short	0x010a
        /*10e6*/ 	.byte	0xff
	.zero		1


	//   ....[254]....
        /*10e8*/ 	.word	0x00008570
        /*10ec*/ 	.word	0x00000000
        /*10f0*/ 	.word	0x00000530
        /*10f4*/ 	.short	0x010a
        /*10f6*/ 	.byte	0xff
	.zero		1


	//   ....[255]....
        /*10f8*/ 	.word	0x000085c0
        /*10fc*/ 	.word	0x00000000
        /*1100*/ 	.word	0x000004b0
        /*1104*/ 	.short	0x010a
        /*1106*/ 	.byte	0xff
	.zero		1


	//   ....[0]....
        /*1108*/ 	.word	0x00008620
        /*110c*/ 	.word	0x00000000
        /*1110*/ 	.word	0x000004a8
        /*1114*/ 	.short	0x010a
        /*1116*/ 	.byte	0xff
	.zero		1


	//   ....[1]....
        /*1118*/ 	.word	0x00008680
        /*111c*/ 	.word	0x00000000
        /*1120*/ 	.word	0x00000488
        /*1124*/ 	.short	0x010a
        /*1126*/ 	.byte	0xff
	.zero		1


	//   ....[2]....
        /*1128*/ 	.word	0x000086e0
        /*112c*/ 	.word	0x00000003
        /*1130*/ 	.word	0x00000488
        /*1134*/ 	.short	0x010a
        /*1136*/ 	.byte	0xff
	.zero		1


	//   ....[3]....
        /*1138*/ 	.word	0x00008740
        /*113c*/ 	.word	0x00000000
        /*1140*/ 	.word	0x00000000
        /*1144*/ 	.short	0x010a
        /*1146*/ 	.byte	0xff
	.zero		1


	//   ....[4]....
        /*1148*/ 	.word	0x000087a0
        /*114c*/ 	.word	0x00000000
        /*1150*/ 	.word	0x00000000
        /*1154*/ 	.short	0x010a
        /*1156*/ 	.byte	0xff
	.zero		1


	//   ....[5]....
        /*1158*/ 	.word	0x000087f0
        /*115c*/ 	.word	0x00000000
        /*1160*/ 	.word	0x000004b0
        /*1164*/ 	.short	0x010a
        /*1166*/ 	.byte	0xff
	.zero		1


	//   ....[6]....
        /*1168*/ 	.word	0x00008840
        /*116c*/ 	.word	0x00000000
        /*1170*/ 	.word	0x00000470
        /*1174*/ 	.short	0x010a
        /*1176*/ 	.byte	0xff
	.zero		1


	//   ....[7]....
        /*1178*/ 	.word	0x00008890
        /*117c*/ 	.word	0x0000004c
        /*1180*/ 	.word	0x000004d0
        /*1184*/ 	.short	0x010a
        /*1186*/ 	.byte	0xff
	.zero		1


	//   ....[8]....
        /*1188*/ 	.word	0x000088e0
        /*118c*/ 	.word	0x00000002
        /*1190*/ 	.word	0x00000470
        /*1194*/ 	.short	0x010a
        /*1196*/ 	.byte	0xff
	.zero		1


	//----- nvinfo : EIATTR_NUM_MBARRIERS
	.align		4
.L_47:
        /*1198*/ 	.byte	0x03, 0x38
        /*119a*/ 	.short	0x00a7


	//----- nvinfo : EIATTR_EXIT_INSTR_OFFSETS
	.align		4
        /*119c*/ 	.byte	0x04, 0x1c
        /*119e*/ 	.short	(.L_49 - .L_48)


	//   ....[0]....
.L_48:
        /*11a0*/ 	.word	0x00003020


	//   ....[1]....
        /*11a4*/ 	.word	0x00003610


	//   ....[2]....
        /*11a8*/ 	.word	0x00003670


	//   ....[3]....
        /*11ac*/ 	.word	0x000048a0


	//   ....[4]....
        /*11b0*/ 	.word	0x00005850


	//   ....[5]....
        /*11b4*/ 	.word	0x00005890


	//   ....[6]....
        /*11b8*/ 	.word	0x00007c80


	//   ....[7]....
        /*11bc*/ 	.word	0x00007d00


	//   ....[8]....
        /*11c0*/ 	.word	0x00007d30


	//   ....[9]....
        /*11c4*/ 	.word	0x00007da0


	//----- nvinfo : EIATTR_MAX_THREADS
	.align		4
.L_49:
        /*11c8*/ 	.byte	0x04, 0x05
        /*11ca*/ 	.short	(.L_51 - .L_50)
.L_50:
        /*11cc*/ 	.word	0x00000100
        /*11d0*/ 	.word	0x00000001
        /*11d4*/ 	.word	0x00000001


	//----- nvinfo : EIATTR_CRS_STACK_SIZE
	.align		4
.L_51:
        /*11d8*/ 	.byte	0x04, 0x1e
        /*11da*/ 	.short	(.L_53 - .L_52)
.L_52:
        /*11dc*/ 	.word	0x00000000


	//----- nvinfo : EIATTR_CBANK_PARAM_SIZE
	.align		4
.L_53:
        /*11e0*/ 	.byte	0x03, 0x19
        /*11e2*/ 	.short	0x0800


	//----- nvinfo : EIATTR_PARAM_CBANK
	.align		4
        /*11e4*/ 	.byte	0x04, 0x0a
        /*11e6*/ 	.short	(.L_55 - .L_54)
	.align		4
.L_54:
        /*11e8*/ 	.word	index@(.nv.constant0._ZN7cutlass13device_kernelINS_4gemm6kernel13GemmUniversalIN4cute5tupleIJiiiiEEENS1_10collective13CollectiveMmaINS1_35MainloopSm100TmaUmmaWarpSpecializedILi71ELi2ELi4ENS5_IJNS4_1CILi2EEENSA_ILi1EEESC_EEEEENS5_IJNSA_ILi128EEENSA_ILi64EEENSA_ILi16EEEEEENS_10bfloat16_tENS5_IJlSC_lEEESJ_SK_NS4_8TiledMMAINS4_8MMA_AtomIJNS4_26SM100_MMA_F16BF16_2x1SM_SSISJ_SJ_fLi128ELi64ELNS4_4UMMA5MajorE0ELSP_0ELNSO_7ScaleInE0ELSQ_0EEEEEENS4_6LayoutINS5_IJSC_SC_SC_EEENS5_IJNSA_ILi0EEESV_SV_EEEEENS5_IJNS4_10UnderscoreESY_SY_EEEEENS4_18SM100_TMA_2SM_LOADENS4_14ComposedLayoutINS4_7SwizzleILi1ELi4ELi3EEENS4_18smem_ptr_flag_bitsILi16EEENST_INS5_IJNSA_ILi8EEESH_EEENS5_IJSH_SC_EEEEEEEvNS4_8identityES11_S1B_vS1C_EENS_8epilogue10collective18CollectiveEpilogueINS1E_23Sm100TmaWarpSpecializedILi3ELi2ELi16ELb1ELb0EEEJNS5_IJSG_SG_SH_EEENS5_IJNST_ISG_SC_EENST_INS5_IJSH_SB_EEENS5_IJSC_NSA_ILi32EEEEEEEEEEESJ_SK_SJ_SK_NS1E_6fusion15FusionCallbacksIS1I_NS1Q_17LinearCombinationISJ_fSJ_fLNS_15FloatRoundStyleE2EEES1J_S1P_JEEENS4_5SM1004TMEM4LOAD26SM100_TMEM_LOAD_32dp32b16xENS4_13SM90_TMA_LOADES1B_NS4_39AutoVectorizingCopyWithAssumedAlignmentILi128EEENS4_14SM90_TMA_STOREES1B_S22_S22_EEEvvEEEEvNT_6ParamsE)
        /*11ec*/ 	.short	0x0380
        /*11ee*/ 	.short	0x0800


	//----- nvinfo : EIATTR_SW_WAR
	.align		4
.L_55:
        /*11f0*/ 	.byte	0x04, 0x36
        /*11f2*/ 	.short	(.L_57 - .L_56)
.L_56:
        /*11f4*/ 	.word	0x00000008
.L_57:


//--------------------- .nv.callgraph             --------------------------
	.section	.nv.callgraph,"",@"SHT_CUDA_CALLGRAPH"
	.align	4
	.sectionentsize	8
	.align		4
        /*0000*/ 	.word	0x00000000
	.align		4
        /*0004*/ 	.word	0xffffffff
	.align		4
        /*0008*/ 	.word	index@(_ZN7cutlass13device_kernelINS_4gemm6kernel13GemmUniversalIN4cute5tupleIJiiiiEEENS1_10collective13CollectiveMmaINS1_35MainloopSm100TmaUmmaWarpSpecializedILi71ELi2ELi4ENS5_IJNS4_1CILi2EEENSA_ILi1EEESC_EEEEENS5_IJNSA_ILi128EEENSA_ILi64EEENSA_ILi16EEEEEENS_10bfloat16_tENS5_IJlSC_lEEESJ_SK_NS4_8TiledMMAINS4_8MMA_AtomIJNS4_26SM100_MMA_F16BF16_2x1SM_SSISJ_SJ_fLi128ELi64ELNS4_4UMMA5MajorE0ELSP_0ELNSO_7ScaleInE0ELSQ_0EEEEEENS4_6LayoutINS5_IJSC_SC_SC_EEENS5_IJNSA_ILi0EEESV_SV_EEEEENS5_IJNS4_10UnderscoreESY_SY_EEEEENS4_18SM100_TMA_2SM_LOADENS4_14ComposedLayoutINS4_7SwizzleILi1ELi4ELi3EEENS4_18smem_ptr_flag_bitsILi16EEENST_INS5_IJNSA_ILi8EEESH_EEENS5_IJSH_SC_EEEEEEEvNS4_8identityES11_S1B_vS1C_EENS_8epilogue10collective18CollectiveEpilogueINS1E_23Sm100TmaWarpSpecializedILi3ELi2ELi16ELb1ELb0EEEJNS5_IJSG_SG_SH_EEENS5_IJNST_ISG_SC_EENST_INS5_IJSH_SB_EEENS5_IJSC_NSA_ILi32EEEEEEEEEEESJ_SK_SJ_SK_NS1E_6fusion15FusionCallbacksIS1I_NS1Q_17LinearCombinationISJ_fSJ_fLNS_15FloatRoundStyleE2EEES1J_S1P_JEEENS4_5SM1004TMEM4LOAD26SM100_TMEM_LOAD_32dp32b16xENS4_13SM90_TMA_LOADES1B_NS4_39AutoVectorizingCopyWithAssumedAlignmentILi128EEENS4_14SM90_TMA_STOREES1B_S22_S22_EEEvvEEEEvNT_6ParamsE)
	.align		4
        /*000c*/ 	.word	index@(__assertfail)
	.align		4
        /*0010*/ 	.word	0x00000000
	.align		4
        /*0014*/ 	.word	0xfffffffe
	.align		4
        /*0018*/ 	.word	0x00000000
	.align		4
        /*001c*/ 	.word	0xfffffffd
	.align		4
        /*0020*/ 	.word	0x00000000
	.align		4
        /*0024*/ 	.word	0xfffffffc


//--------------------- .nv.constant4             --------------------------
	.section	.nv.constant4,"a",@progbits
	.align	8
	.align		8
.nv.constant4:
        /*0000*/ 	.dword	__assertfail
	.align		8
        /*0008*/ 	.dword	__unnamed_1
	.align		8
        /*0010*/ 	.dword	__unnamed_2
	.align		8
        /*0018*/ 	.dword	_ZN39_INTERNAL_7357530e_4_k_cu_d7038234_53144cuda3std3__45__cpo5beginE
	.align		8
        /*0020*/ 	.dword	_ZN39_INTERNAL_7357530e_4_k_cu_d7038234_53144cuda3std3__45__cpo3endE
	.align		8
        /*0028*/ 	.dword	_ZN39_INTERNAL_7357530e_4_k_cu_d7038234_53144cuda3std3__45__cpo6cbeginE
	.align		8
        /*0030*/ 	.dword	_ZN39_INTERNAL_7357530e_4_k_cu_d7038234_53144cuda3std3__45__cpo4cendE
	.align		8
        /*0038*/ 	.dword	_ZN39_INTERNAL_7357530e_4_k_cu_d7038234_53144cuda3std3__441_GLOBAL__N__7357530e_4_k_cu_d7038234_53146ignoreE
	.align		8
        /*0040*/ 	.dword	_ZN39_INTERNAL_7357530e_4_k_cu_d7038234_53144cuda3std3__419piecewise_constructE
	.align		8
        /*0048*/ 	.dword	_ZN39_INTERNAL_7357530e_4_k_cu_d7038234_53144cuda3std3__48in_placeE
	.align		8
        /*0050*/ 	.dword	_ZN39_INTERNAL_7357530e_4_k_cu_d7038234_53144cuda3std6ranges3__45__cpo4swapE
	.align		8
        /*0058*/ 	.dword	_ZN39_INTERNAL_7357530e_4_k_cu_d7038234_53144cuda3std6ranges3__45__cpo9iter_moveE
	.align		8
        /*0060*/ 	.dword	_ZN39_INTERNAL_7357530e_4_k_cu_d7038234_53144cute7productE
	.align		8
        /*0068*/ 	.dword	_ZN39_INTERNAL_7357530e_4_k_cu_d7038234_53144cute1_E
	.align		8
        /*0070*/ 	.dword	$str$25
	.align		8
        /*0078*/ 	.dword	$str$26
	.align		8
        /*0080*/ 	.dword	$str$27
	.align		8
        /*0088*/ 	.dword	$str$28


//--------------------- .text._ZN7cutlass13device_kernelINS_4gemm6kernel13GemmUniversalIN4cute5tupleIJiiiiEEENS1_10collective13CollectiveMmaINS1_35MainloopSm100TmaUmmaWarpSpecializedILi71ELi2ELi4ENS5_IJNS4_1CILi2EEENSA_ILi1EEESC_EEEEENS5_IJNSA_ILi128EEENSA_ILi64EEENSA_ILi16EEEEEENS_10bfloat16_tENS5_IJlSC_lEEESJ_SK_NS4_8TiledMMAINS4_8MMA_AtomIJNS4_26SM100_MMA_F16BF16_2x1SM_SSISJ_SJ_fLi128ELi64ELNS4_4UMMA5MajorE0ELSP_0ELNSO_7ScaleInE0ELSQ_0EEEEEENS4_6LayoutINS5_IJSC_SC_SC_EEENS5_IJNSA_ILi0EEESV_SV_EEEEENS5_IJNS4_10UnderscoreESY_SY_EEEEENS4_18SM100_TMA_2SM_LOADENS4_14ComposedLayoutINS4_7SwizzleILi1ELi4ELi3EEENS4_18smem_ptr_flag_bitsILi16EEENST_INS5_IJNSA_ILi8EEESH_EEENS5_IJSH_SC_EEEEEEEvNS4_8identityES11_S1B_vS1C_EENS_8epilogue10collective18CollectiveEpilogueINS1E_23Sm100TmaWarpSpecializedILi3ELi2ELi16ELb1ELb0EEEJNS5_IJSG_SG_SH_EEENS5_IJNST_ISG_SC_EENST_INS5_IJSH_SB_EEENS5_IJSC_NSA_ILi32EEEEEEEEEEESJ_SK_SJ_SK_NS1E_6fusion15FusionCallbacksIS1I_NS1Q_17LinearCombinationISJ_fSJ_fLNS_15FloatRoundStyleE2EEES1J_S1P_JEEENS4_5SM1004TMEM4LOAD26SM100_TMEM_LOAD_32dp32b16xENS4_13SM90_TMA_LOADES1B_NS4_39AutoVectorizingCopyWithAssumedAlignmentILi128EEENS4_14SM90_TMA_STOREES1B_S22_S22_EEEvvEEEEvNT_6ParamsE --------------------------
	.section	.text._ZN7cutlass13device_kernelINS_4gemm6kernel13GemmUniversalIN4cute5tupleIJiiiiEEENS1_10collective13CollectiveMmaINS1_35MainloopSm100TmaUmmaWarpSpecializedILi71ELi2ELi4ENS5_IJNS4_1CILi2EEENSA_ILi1EEESC_EEEEENS5_IJNSA_ILi128EEENSA_ILi64EEENSA_ILi16EEEEEENS_10bfloat16_tENS5_IJlSC_lEEESJ_SK_NS4_8TiledMMAINS4_8MMA_AtomIJNS4_26SM100_MMA_F16BF16_2x1SM_SSISJ_SJ_fLi128ELi64ELNS4_4UMMA5MajorE0ELSP_0ELNSO_7ScaleInE0ELSQ_0EEEEEENS4_6LayoutINS5_IJSC_SC_SC_EEENS5_IJNSA_ILi0EEESV_SV_EEEEENS5_IJNS4_10UnderscoreESY_SY_EEEEENS4_18SM100_TMA_2SM_LOADENS4_14ComposedLayoutINS4_7SwizzleILi1ELi4ELi3EEENS4_18smem_ptr_flag_bitsILi16EEENST_INS5_IJNSA_ILi8EEESH_EEENS5_IJSH_SC_EEEEEEEvNS4_8identityES11_S1B_vS1C_EENS_8epilogue10collective18CollectiveEpilogueINS1E_23Sm100TmaWarpSpecializedILi3ELi2ELi16ELb1ELb0EEEJNS5_IJSG_SG_SH_EEENS5_IJNST_ISG_SC_EENST_INS5_IJSH_SB_EEENS5_IJSC_NSA_ILi32EEEEEEEEEEESJ_SK_SJ_SK_NS1E_6fusion15FusionCallbacksIS1I_NS1Q_17LinearCombinationISJ_fSJ_fLNS_15FloatRoundStyleE2EEES1J_S1P_JEEENS4_5SM1004TMEM4LOAD26SM100_TMEM_LOAD_32dp32b16xENS4_13SM90_TMA_LOADES1B_NS4_39AutoVectorizingCopyWithAssumedAlignmentILi128EEENS4_14SM90_TMA_STOREES1B_S22_S22_EEEvvEEEEvNT_6ParamsE,"ax",@progbits
	.align	128
.text._ZN7cutlass13device_kernelINS_4gemm6kernel13GemmUniversalIN4cute5tupleIJiiiiEEENS1_10collective13CollectiveMmaINS1_35MainloopSm100TmaUmmaWarpSpecializedILi71ELi2ELi4ENS5_IJNS4_1CILi2EEENSA_ILi1EEESC_EEEEENS5_IJNSA_ILi128EEENSA_ILi64EEENSA_ILi16EEEEEENS_10bfloat16_tENS5_IJlSC_lEEESJ_SK_NS4_8TiledMMAINS4_8MMA_AtomIJNS4_26SM100_MMA_F16BF16_2x1SM_SSISJ_SJ_fLi128ELi64ELNS4_4UMMA5MajorE0ELSP_0ELNSO_7ScaleInE0ELSQ_0EEEEEENS4_6LayoutINS5_IJSC_SC_SC_EEENS5_IJNSA_ILi0EEESV_SV_EEEEENS5_IJNS4_10UnderscoreESY_SY_EEEEENS4_18SM100_TMA_2SM_LOADENS4_14ComposedLayoutINS4_7SwizzleILi1ELi4ELi3EEENS4_18smem_ptr_flag_bitsILi16EEENST_INS5_IJNSA_ILi8EEESH_EEENS5_IJSH_SC_EEEEEEEvNS4_8identityES11_S1B_vS1C_EENS_8epilogue10collective18CollectiveEpilogueINS1E_23Sm100TmaWarpSpecializedILi3ELi2ELi16ELb1ELb0EEEJNS5_IJSG_SG_SH_EEENS5_IJNST_ISG_SC_EENST_INS5_IJSH_SB_EEENS5_IJSC_NSA_ILi32EEEEEEEEEEESJ_SK_SJ_SK_NS1E_6fusion15FusionCallbacksIS1I_NS1Q_17LinearCombinationISJ_fSJ_fLNS_15FloatRoundStyleE2EEES1J_S1P_JEEENS4_5SM1004TMEM4LOAD26SM100_TMEM_LOAD_32dp32b16xENS4_13SM90_TMA_LOADES1B_NS4_39AutoVectorizingCopyWithAssumedAlignmentILi128EEENS4_14SM90_TMA_STOREES1B_S22_S22_EEEvvEEEEvNT_6ParamsE:
        .type           _ZN7cutlass13device_kernelINS_4gemm6kernel13GemmUniversalIN4cute5tupleIJiiiiEEENS1_10collective13CollectiveMmaINS1_35MainloopSm100TmaUmmaWarpSpecializedILi71ELi2ELi4ENS5_IJNS4_1CILi2EEENSA_ILi1EEESC_EEEEENS5_IJNSA_ILi128EEENSA_ILi64EEENSA_ILi16EEEEEENS_10bfloat16_tENS5_IJlSC_lEEESJ_SK_NS4_8TiledMMAINS4_8MMA_AtomIJNS4_26SM100_MMA_F16BF16_2x1SM_SSISJ_SJ_fLi128ELi64ELNS4_4UMMA5MajorE0ELSP_0ELNSO_7ScaleInE0ELSQ_0EEEEEENS4_6LayoutINS5_IJSC_SC_SC_EEENS5_IJNSA_ILi0EEESV_SV_EEEEENS5_IJNS4_10UnderscoreESY_SY_EEEEENS4_18SM100_TMA_2SM_LOADENS4_14ComposedLayoutINS4_7SwizzleILi1ELi4ELi3EEENS4_18smem_ptr_flag_bitsILi16EEENST_INS5_IJNSA_ILi8EEESH_EEENS5_IJSH_SC_EEEEEEEvNS4_8identityES11_S1B_vS1C_EENS_8epilogue10collective18CollectiveEpilogueINS1E_23Sm100TmaWarpSpecializedILi3ELi2ELi16ELb1ELb0EEEJNS5_IJSG_SG_SH_EEENS5_IJNST_ISG_SC_EENST_INS5_IJSH_SB_EEENS5_IJSC_NSA_ILi32EEEEEEEEEEESJ_SK_SJ_SK_NS1E_6fusion15FusionCallbacksIS1I_NS1Q_17LinearCombinationISJ_fSJ_fLNS_15FloatRoundStyleE2EEES1J_S1P_JEEENS4_5SM1004TMEM4LOAD26SM100_TMEM_LOAD_32dp32b16xENS4_13SM90_TMA_LOADES1B_NS4_39AutoVectorizingCopyWithAssumedAlignmentILi128EEENS4_14SM90_TMA_STOREES1B_S22_S22_EEEvvEEEEvNT_6ParamsE,@function
        .size           _ZN7cutlass13device_kernelINS_4gemm6kernel13GemmUniversalIN4cute5tupleIJiiiiEEENS1_10collective13CollectiveMmaINS1_35MainloopSm100TmaUmmaWarpSpecializedILi71ELi2ELi4ENS5_IJNS4_1CILi2EEENSA_ILi1EEESC_EEEEENS5_IJNSA_ILi128EEENSA_ILi64EEENSA_ILi16EEEEEENS_10bfloat16_tENS5_IJlSC_lEEESJ_SK_NS4_8TiledMMAINS4_8MMA_AtomIJNS4_26SM100_MMA_F16BF16_2x1SM_SSISJ_SJ_fLi128ELi64ELNS4_4UMMA5MajorE0ELSP_0ELNSO_7ScaleInE0ELSQ_0EEEEEENS4_6LayoutINS5_IJSC_SC_SC_EEENS5_IJNSA_ILi0EEESV_SV_EEEEENS5_IJNS4_10UnderscoreESY_SY_EEEEENS4_18SM100_TMA_2SM_LOADENS4_14ComposedLayoutINS4_7SwizzleILi1ELi4ELi3EEENS4_18smem_ptr_flag_bitsILi16EEENST_INS5_IJNSA_ILi8EEESH_EEENS5_IJSH_SC_EEEEEEEvNS4_8identityES11_S1B_vS1C_EENS_8epilogue10collective18CollectiveEpilogueINS1E_23Sm100TmaWarpSpecializedILi3ELi2ELi16ELb1ELb0EEEJNS5_IJSG_SG_SH_EEENS5_IJNST_ISG_SC_EENST_INS5_IJSH_SB_EEENS5_IJSC_NSA_ILi32EEEEEEEEEEESJ_SK_SJ_SK_NS1E_6fusion15FusionCallbacksIS1I_NS1Q_17LinearCombinationISJ_fSJ_fLNS_15FloatRoundStyleE2EEES1J_S1P_JEEENS4_5SM1004TMEM4LOAD26SM100_TMEM_LOAD_32dp32b16xENS4_13SM90_TMA_LOADES1B_NS4_39AutoVectorizingCopyWithAssumedAlignmentILi128EEENS4_14SM90_TMA_STOREES1B_S22_S22_EEEvvEEEEvNT_6ParamsE,(.L_x_179 - _ZN7cutlass13device_kernelINS_4gemm6kernel13GemmUniversalIN4cute5tupleIJiiiiEEENS1_10collective13CollectiveMmaINS1_35MainloopSm100TmaUmmaWarpSpecializedILi71ELi2ELi4ENS5_IJNS4_1CILi2EEENSA_ILi1EEESC_EEEEENS5_IJNSA_ILi128EEENSA_ILi64EEENSA_ILi16EEEEEENS_10bfloat16_tENS5_IJlSC_lEEESJ_SK_NS4_8TiledMMAINS4_8MMA_AtomIJNS4_26SM100_MMA_F16BF16_2x1SM_SSISJ_SJ_fLi128ELi64ELNS4_4UMMA5MajorE0ELSP_0ELNSO_7ScaleInE0ELSQ_0EEEEEENS4_6LayoutINS5_IJSC_SC_SC_EEENS5_IJNSA_ILi0EEESV_SV_EEEEENS5_IJNS4_10UnderscoreESY_SY_EEEEENS4_18SM100_TMA_2SM_LOADENS4_14ComposedLayoutINS4_7SwizzleILi1ELi4ELi3EEENS4_18smem_ptr_flag_bitsILi16EEENST_INS5_IJNSA_ILi8EEESH_EEENS5_IJSH_SC_EEEEEEEvNS4_8identityES11_S1B_vS1C_EENS_8epilogue10collective18CollectiveEpilogueINS1E_23Sm100TmaWarpSpecializedILi3ELi2ELi16ELb1ELb0EEEJNS5_IJSG_SG_SH_EEENS5_IJNST_ISG_SC_EENST_INS5_IJSH_SB_EEENS5_IJSC_NSA_ILi32EEEEEEEEEEESJ_SK_SJ_SK_NS1E_6fusion15FusionCallbacksIS1I_NS1Q_17LinearCombinationISJ_fSJ_fLNS_15FloatRoundStyleE2EEES1J_S1P_JEEENS4_5SM1004TMEM4LOAD26SM100_TMEM_LOAD_32dp32b16xENS4_13SM90_TMA_LOADES1B_NS4_39AutoVectorizingCopyWithAssumedAlignmentILi128EEENS4_14SM90_TMA_STOREES1B_S22_S22_EEEvvEEEEvNT_6ParamsE)
        .other          _ZN7cutlass13device_kernelINS_4gemm6kernel13GemmUniversalIN4cute5tupleIJiiiiEEENS1_10collective13CollectiveMmaINS1_35MainloopSm100TmaUmmaWarpSpecializedILi71ELi2ELi4ENS5_IJNS4_1CILi2EEENSA_ILi1EEESC_EEEEENS5_IJNSA_ILi128EEENSA_ILi64EEENSA_ILi16EEEEEENS_10bfloat16_tENS5_IJlSC_lEEESJ_SK_NS4_8TiledMMAINS4_8MMA_AtomIJNS4_26SM100_MMA_F16BF16_2x1SM_SSISJ_SJ_fLi128ELi64ELNS4_4UMMA5MajorE0ELSP_0ELNSO_7ScaleInE0ELSQ_0EEEEEENS4_6LayoutINS5_IJSC_SC_SC_EEENS5_IJNSA_ILi0EEESV_SV_EEEEENS5_IJNS4_10UnderscoreESY_SY_EEEEENS4_18SM100_TMA_2SM_LOADENS4_14ComposedLayoutINS4_7SwizzleILi1ELi4ELi3EEENS4_18smem_ptr_flag_bitsILi16EEENST_INS5_IJNSA_ILi8EEESH_EEENS5_IJSH_SC_EEEEEEEvNS4_8identityES11_S1B_vS1C_EENS_8epilogue10collective18CollectiveEpilogueINS1E_23Sm100TmaWarpSpecializedILi3ELi2ELi16ELb1ELb0EEEJNS5_IJSG_SG_SH_EEENS5_IJNST_ISG_SC_EENST_INS5_IJSH_SB_EEENS5_IJSC_NSA_ILi32EEEEEEEEEEESJ_SK_SJ_SK_NS1E_6fusion15FusionCallbacksIS1I_NS1Q_17LinearCombinationISJ_fSJ_fLNS_15FloatRoundStyleE2EEES1J_S1P_JEEENS4_5SM1004TMEM4LOAD26SM100_TMEM_LOAD_32dp32b16xENS4_13SM90_TMA_LOADES1B_NS4_39AutoVectorizingCopyWithAssumedAlignmentILi128EEENS4_14SM90_TMA_STOREES1B_S22_S22_EEEvvEEEEvNT_6ParamsE,@"STO_CUDA_ENTRY STV_DEFAULT"
_ZN7cutlass13device_kernelINS_4gemm6kernel13GemmUniversalIN4cute5tupleIJiiiiEEENS1_10collective13CollectiveMmaINS1_35MainloopSm100TmaUmmaWarpSpecializedILi71ELi2ELi4ENS5_IJNS4_1CILi2EEENSA_ILi1EEESC_EEEEENS5_IJNSA_ILi128EEENSA_ILi64EEENSA_ILi16EEEEEENS_10bfloat16_tENS5_IJlSC_lEEESJ_SK_NS4_8TiledMMAINS4_8MMA_AtomIJNS4_26SM100_MMA_F16BF16_2x1SM_SSISJ_SJ_fLi128ELi64ELNS4_4UMMA5MajorE0ELSP_0ELNSO_7ScaleInE0ELSQ_0EEEEEENS4_6LayoutINS5_IJSC_SC_SC_EEENS5_IJNSA_ILi0EEESV_SV_EEEEENS5_IJNS4_10UnderscoreESY_SY_EEEEENS4_18SM100_TMA_2SM_LOADENS4_14ComposedLayoutINS4_7SwizzleILi1ELi4ELi3EEENS4_18smem_ptr_flag_bitsILi16EEENST_INS5_IJNSA_ILi8EEESH_EEENS5_IJSH_SC_EEEEEEEvNS4_8identityES11_S1B_vS1C_EENS_8epilogue10collective18CollectiveEpilogueINS1E_23Sm100TmaWarpSpecializedILi3ELi2ELi16ELb1ELb0EEEJNS5_IJSG_SG_SH_EEENS5_IJNST_ISG_SC_EENST_INS5_IJSH_SB_EEENS5_IJSC_NSA_ILi32EEEEEEEEEEESJ_SK_SJ_SK_NS1E_6fusion15FusionCallbacksIS1I_NS1Q_17LinearCombinationISJ_fSJ_fLNS_15FloatRoundStyleE2EEES1J_S1P_JEEENS4_5SM1004TMEM4LOAD26SM100_TMEM_LOAD_32dp32b16xENS4_13SM90_TMA_LOADES1B_NS4_39AutoVectorizingCopyWithAssumedAlignmentILi128EEENS4_14SM90_TMA_STOREES1B_S22_S22_EEEvvEEEEvNT_6ParamsE:
[----:B------:R-:W1:Y:S01]  /*0000*/  LDC R1, c[0x0][0x37c] ;  /* 0x0000df00ff017b82 */ /* 0x000e620000000800 */
[----:B------:R-:W2:Y:S01]  /*0010*/  S2R R74, SR_TID.X ;  /* 0x00000000004a7919 */ /* 0x000ea20000002100 */
[----:B------:R-:W3:Y:S06]  /*0020*/  LDCU.64 UR6, c[0x0][0x890] ;  /* 0x00011200ff0677ac */ /* 0x000eec0008000a00 */
[----:B------:R-:W4:Y:S01]  /*0030*/  S2UR UR37, SR_CgaCtaId ;  /* 0x00000000002579c3 */ /* 0x000f220000008800 */
[----:B------:R-:W-:Y:S02]  /*0040*/  PRMT R59, RZ, 0x7610, R59 ;  /* 0x00007610ff3b7816 */ /* 0x000fe4000000003b */
[----:B------:R-:W-:Y:S01]  /*0050*/  ELECT P1, URZ, PT ;  /* 0x0000000000ff782f */ /* 0x000fe20003820000 */
[----:B------:R-:W1:Y:S01]  /*0060*/  LDCU.64 UR46, c[0x0][0x358] ;  /* 0x00006b00ff2e77ac */ /* 0x000e620008000a00 */
[----:B---3--:R-:W-:-:S04]  /*0070*/  UISETP.NE.U32.AND UP0, UPT, UR6, URZ, UPT ;  /* 0x000000ff0600728c */ /* 0x008fc8000bf05070 */
[----:B------:R-:W-:Y:S02]  /*0080*/  UISETP.NE.AND.EX UP0, UPT, UR7, URZ, UPT, UP0 ;  /* 0x000000ff0700728c */ /* 0x000fe4000bf05300 */
[----:B----4-:R-:W-:Y:S02]  /*0090*/  ULOP3.LUT UR5, UR37, 0x1, URZ, 0xc0, !UPT ;  /* 0x0000000125057892 */ /* 0x010fe4000f8ec0ff */
[----:B------:R-:W-:Y:S01]  /*00a0*/  ULOP3.LUT UR4, UR37, 0x1, URZ, 0x3c, !UPT ;  /* 0x0000000125047892 */ /* 0x000fe2000f8e3cff */
[----:B--2---:R-:W-:-:S05]  /*00b0*/  SHF.R.U32.HI R70, RZ, 0x5, R74 ;  /* 0x00000005ff467819 */ /* 0x004fca000001164a */
[----:B------:R-:W2:Y:S02]  /*00c0*/  SHFL.IDX PT, R0, R70, RZ, 0x1f ;  /* 0x00001fff46007589 */ /* 0x000ea400000e0000 */
[----:B--2---:R-:W-:Y:S01]  /*00d0*/  R2UR UR10, R0 ;  /* 0x00000000000a72ca */ /* 0x004fe200000e0000 */
[----:B-1----:R-:W-:-:S14]  /*00e0*/  BRA.U UP0, `(.L_x_0) ;  /* 0x00000001002c7547 */ /* 0x002fdc000b800000 */
[----:B------:R-:W1:Y:S02]  /*00f0*/  LDCU.64 UR8, c[0x0][0x888] ;  /* 0x00011100ff0877ac */ /* 0x000e640008000a00 */
[----:B-1----:R-:W-:-:S04]  /*0100*/  UISETP.NE.U32.AND UP0, UPT, UR8, URZ, UPT ;  /* 0x000000ff0800728c */ /* 0x002fc8000bf05070 */
[----:B------:R-:W-:-:S09]  /*0110*/  UISETP.NE.AND.EX UP0, UPT, UR9, URZ, UPT, UP0 ;  /* 0x000000ff0900728c */ /* 0x000fd2000bf05300 */
[----:B------:R-:W-:Y:S05]  /*0120*/  BRA.U !UP0, `(.L_x_1) ;  /* 0x0000000108107547 */ /* 0x000fea000b800000 */
[----:B------:R-:W1:Y:S02]  /*0130*/  LDC.64 R2, c[0x0][0x888] ;  /* 0x00022200ff027b82 */ /* 0x000e640000000a00 */
[----:B-1----:R1:W5:Y:S01]  /*0140*/  LDG.E R35, desc[UR46][R2.64] ;  /* 0x0000002e02237981 */ /* 0x002362000c1e1900 */
[----:B------:R-:W-:Y:S01]  /*0150*/  HFMA2 R59, -RZ, RZ, 0, 5.9604644775390625e-08 ;  /* 0x00000001ff3b7431 */ /* 0x000fe200000001ff */
[----:B------:R-:W-:Y:S05]  /*0160*/  BRA `(.L_x_0) ;  /* 0x00000000000c7947 */ /* 0x000fea0003800000 */
.L_x_1:
[----:B------:R-:W1:Y:S01]  /*0170*/  LDCU UR8, c[0x0][0x880] ;  /* 0x00011000ff0877ac */ /* 0x000e620008000800 */
[----:B------:R-:W-:Y:S01]  /*0180*/  HFMA2 R59, -RZ, RZ, 0, 5.9604644775390625e-08 ;  /* 0x00000001ff3b7431 */ /* 0x000fe200000001ff */
[----:B-1----:R-:W-:-:S07]  /*0190*/  MOV R35, UR8 ;  /* 0x0000000800237c02 */ /* 0x002fce0008000f00 */
.L_x_0:
[----:B------:R-:W2:Y:S02]  /*01a0*/  LDCU.64 UR8, c[0x0][0x8b0] ;  /* 0x00011600ff0877ac */ /* 0x000ea40008000a00 */
[----:B--2---:R-:W-:-:S04]  /*01b0*/  UISETP.NE.U32.AND UP0, UPT, UR8, URZ, UPT ;  /* 0x000000ff0800728c */ /* 0x004fc8000bf05070 */
[----:B------:R-:W-:-:S09]  /*01c0*/  UISETP.NE.AND.EX UP0, UPT, UR9, URZ, UPT, UP0 ;  /* 0x000000ff0900728c */ /* 0x000fd2000bf05300 */
[----:B------:R-:W-:Y:S05]  /*01d0*/  BRA.U UP0, `(.L_x_2) ;  /* 0x0000000100247547 */ /* 0x000fea000b800000 */
[----:B------:R-:W2:Y:S02]  /*01e0*/  LDCU.64 UR8, c[0x0][0x8a8] ;  /* 0x00011500ff0877ac */ /* 0x000ea40008000a00 */
[----:B--2---:R-:W-:-:S04]  /*01f0*/  UISETP.NE.U32.AND UP0, UPT, UR8, URZ, UPT ;  /* 0x000000ff0800728c */ /* 0x004fc8000bf05070 */
[----:B------:R-:W-:-:S09]  /*0200*/  UISETP.NE.AND.EX UP0, UPT, UR9, URZ, UPT, UP0 ;  /* 0x000000ff0900728c */ /* 0x000fd2000bf05300 */
[----:B------:R-:W-:Y:S05]  /*0210*/  BRA.U !UP0, `(.L_x_3) ;  /* 0x00000001080c7547 */ /* 0x000fea000b800000 */
[----:B------:R-:W2:Y:S02]  /*0220*/  LDC.64 R32, c[0x0][0x8a8] ;  /* 0x00022a00ff207b82 */ /* 0x000ea40000000a00 */
[----:B--2---:R2:W5:Y:S01]  /*0230*/  LDG.E R32, desc[UR46][R32.64] ;  /* 0x0000002e20207981 */ /* 0x004562000c1e1900 */
[----:B------:R-:W-:Y:S05]  /*0240*/  BRA `(.L_x_2) ;  /* 0x0000000000087947 */ /* 0x000fea0003800000 */
.L_x_3:
[----:B------:R-:W2:Y:S02]  /*0250*/  LDCU UR8, c[0x0][0x8a0] ;  /* 0x00011400ff0877ac */ /* 0x000ea40008000800 */
[----:B--2---:R-:W-:Y:S02]  /*0260*/  MOV R32, UR8 ;  /* 0x0000000800207c02 */ /* 0x004fe40008000f00 */
.L_x_2:
[----:B------:R-:W-:Y:S01]  /*0270*/  IMAD.U32 R0, RZ, RZ, UR10 ;  /* 0x0000000aff007e24 */ /* 0x000fe2000f8e00ff */
[----:B------:R-:W-:Y:S04]  /*0280*/  BSSY.RECONVERGENT B0, `(.L_x_4) ;  /* 0x000000c000007945 */ /* 0x000fe80003800200 */
[C---:B------:R-:W-:Y:S02]  /*0290*/  ISETP.NE.OR P2, PT, R0.reuse, 0x1, !P1 ;  /* 0x000000010000780c */ /* 0x040fe40004f45670 */
[----:B------:R-:W-:-:S11]  /*02a0*/  ISETP.NE.OR P0, PT, R0, 0x3, !P1 ;  /* 0x000000030000780c */ /* 0x000fd60004f05670 */
[----:B------:R-:W-:Y:S05]  /*02b0*/  @P2 BRA `(.L_x_5) ;  /* 0x0000000000202947 */ /* 0x000fea0003800000 */
[----:B------:R-:W3:Y:S02]  /*02c0*/  LDCU.64 UR8, c[0x0][0x348] ;  /* 0x00006900ff0877ac */ /* 0x000ee40008000a00 */
[----:B---3--:R-:W-:Y:S02]  /*02d0*/  UIADD3 UR12, UP1, UPT, UR8, 0x80, URZ ;  /* 0x00000080080c7890 */ /* 0x008fe4000ff3e0ff */
[----:B------:R-:W-:Y:S02]  /*02e0*/  UIADD3 UR8, UP0, UPT, UR8, 0x180, URZ ;  /* 0x0000018008087890 */ /* 0x000fe4000ff1e0ff */
[----:B------:R-:W-:Y:S02]  /*02f0*/  UIADD3.X UR13, UPT, UPT, URZ, UR9, URZ, UP1, !UPT ;  /* 0x00000009ff0d7290 */ /* 0x000fe40008ffe4ff */
[----:B------:R-:W-:-:S07]  /*0300*/  UIADD3.X UR9, UPT, UPT, URZ, UR9, URZ, UP0, !UPT ;  /* 0x00000009ff097290 */ /* 0x000fce00087fe4ff */
[----:B------:R3:W-:Y:S02]  /*0310*/  UTMACCTL.PF [UR12] ;  /* 0x000000000c0079b9 */ /* 0x0007e40008040000 */
[----:B------:R3:W-:Y:S02]  /*0320*/  UTMACCTL.PF [UR8] ;  /* 0x00000000080079b9 */ /* 0x0007e40008040000 */
[----:B---3--:R-:W-:Y:S01]  /*0330*/  NOP ;  /* 0x0000000000007918 */ /* 0x008fe20000000000 */
.L_x_5:
[----:B------:R-:W-:Y:S05]  /*0340*/  BSYNC.RECONVERGENT B0 ;  /* 0x0000000000007941 */ /* 0x000fea0003800200 */
.L_x_4:
[----:B------:R-:W-:Y:S04]  /*0350*/  BSSY.RECONVERGENT B0, `(.L_x_6) ;  /* 0x000000a000007945 */ /* 0x000fe80003800200 */
        /* <DEDUP_REMOVED lines=9> */
.L_x_7:
[----:B------:R-:W-:Y:S05]  /*03f0*/  BSYNC.RECONVERGENT B0 ;  /* 0x0000000000007941 */ /* 0x000fea0003800200 */
.L_x_6:
[----:B------:R-:W3:Y:S01]  /*0400*/  LDCU.64 UR8, c[0x0][0x888] ;  /* 0x00011100ff0877ac */ /* 0x000ee20008000a00 */
[----:B------:R-:W-:Y:S02]  /*0410*/  UISETP.EQ.U32.AND UP1, UPT, UR6, URZ, UPT ;  /* 0x000000ff0600728c */ /* 0x000fe4000bf22070 */
[----:B------:R-:W-:Y:S02]  /*0420*/  UPLOP3.LUT UP5, UPT, UPT, UPT, UPT, 0x80, 0x8 ;  /* 0x000000000008789c */ /* 0x000fe40003faf070 */
[----:B---3--:R-:W-:-:S04]  /*0430*/  UISETP.NE.U32.AND UP0, UPT, UR8, URZ, UPT ;  /* 0x000000ff0800728c */ /* 0x008fc8000bf05070 */
[----:B------:R-:W-:-:S04]  /*0440*/  UISETP.NE.AND.EX UP0, UPT, UR9, URZ, UPT, UP0 ;  /* 0x000000ff0900728c */ /* 0x000fc8000bf05300 */
[----:B------:R-:W-:-:S04]  /*0450*/  UISETP.EQ.OR.EX UP2, UPT, UR7, URZ, !UP0, UP1 ;  /* 0x000000ff0700728c */ /* 0x000fc8000c742710 */
[----:B------:R-:W-:-:S05]  /*0460*/  UP2UR UR53, UPR, URZ, 0x4 ;  /* 0x00000004ff357883 */ /* 0x000fca0008000000 */
[----:B------:R-:W-:Y:S07]  /*0470*/  BRA.U !UP2, `(.L_x_8) ;  /* 0x000000010a207547 */ /* 0x000fee000b800000 */
[----:B------:R-:W-:Y:S01]  /*0480*/  UISETP.NE.U32.AND UP2, UPT, UR6, URZ, UPT ;  /* 0x000000ff0600728c */ /* 0x000fe2000bf45070 */
[----:B-----5:R-:W-:Y:S01]  /*0490*/  FSETP.NEU.AND P0, PT, R35, RZ, PT ;  /* 0x000000ff2300720b */ /* 0x020fe20003f0d000 */
[----:B------:R-:W-:Y:S02]  /*04a0*/  USEL UR6, URZ, 0xffffffff, UP0 ;  /* 0xffffffffff067887 */ /* 0x000fe40008000000 */
[----:B------:R-:W-:-:S10]  /*04b0*/  UISETP.NE.AND.EX UP2, UPT, UR7, URZ, UPT, UP2 ;  /* 0x000000ff0700728c */ /* 0x000fd4000bf45320 */
[----:B------:R-:W-:Y:S01]  /*04c0*/  VOTEU.ANY UP1, P0 ;  /* 0x0000000000ff7886 */ /* 0x000fe20000020100 */
[----:B------:R-:W-:-:S04]  /*04d0*/  @!UP2 USEL UR6, URZ, 0xffffffff, UP1 ;  /* 0xffffffffff06a887 */ /* 0x000fc80008800000 */
[----:B------:R-:W-:-:S04]  /*04e0*/  ULOP3.LUT UR6, UR6, 0x1, URZ, 0xc0, !UPT ;  /* 0x0000000106067892 */ /* 0x000fc8000f8ec0ff */
[----:B------:R-:W-:-:S11]  /*04f0*/  UISETP.NE.U32.AND UP5, UPT, UR6, 0x1, UPT ;  /* 0x000000010600788c */ /* 0x000fd6000bfa5070 */
.L_x_8:
[----:B------:R-:W3:Y:S01]  /*0500*/  SHFL.IDX PT, R0, R70, RZ, 0x1f ;  /* 0x00001fff46007589 */ /* 0x000ee200000e0000 */
[----:B------:R-:W-:-:S04]  /*0510*/  UISETP.NE.AND UP1, UPT, UR10, 0x2, UPT ;  /* 0x000000020a00788c */ /* 0x000fc8000bf25270 */
[----:B------:R-:W-:Y:S02]  /*0520*/  UISETP.EQ.AND UP2, UPT, UR5, URZ, !UP1 ;  /* 0x000000ff0500728c */ /* 0x000fe4000cf42270 */
[----:B------:R-:W-:-:S04]  /*0530*/  USEL UR6, URZ, 0x1, UP1 ;  /* 0x00000001ff067887 */ /* 0x000fc80008800000 */
[----:B------:R-:W-:Y:S02]  /*0540*/  PLOP3.LUT P5, PT, P1, PT, UP2, 0x80, 0x8 ;  /* 0x000000000008781c */ /* 0x000fe40000faf028 */
[----:B---3--:R-:W-:-:S13]  /*0550*/  ISETP.NE.AND P0, PT, R0, RZ, PT ;  /* 0x000000ff0000720c */ /* 0x008fda0003f05270 */
[----:B------:R-:W-:Y:S05]  /*0560*/  @P0 BRA `(.L_x_9) ;  /* 0x0000000800680947 */ /* 0x000fea0003800000 */
[----:B------:R-:W-:Y:S01]  /*0570*/  ELECT P0, URZ, PT ;  /* 0x0000000000ff782f */ /* 0x000fe20003800000 */
[----:B------:R-:W-:-:S12]  /*0580*/  BSSY.RECONVERGENT B0, `(.L_x_9) ;  /* 0x0000098000007945 */ /* 0x000fd80003800200 */
[----:B------:R-:W-:Y:S05]  /*0590*/  @!P0 BRA `(.L_x_10) ;  /* 0x0000000800588947 */ /* 0x000fea0003800000 */
[----:B------:R-:W-:Y:S01]  /*05a0*/  UMOV UR8, 0x400 ;  /* 0x0000040000087882 */ /* 0x000fe20000000000 */
[----:B------:R-:W-:Y:S01]  /*05b0*/  UMOV UR7, 0x1 ;  /* 0x0000000100077882 */ /* 0x000fe20000000000 */
[----:B------:R-:W-:Y:S02]  /*05c0*/  ULEA UR8, UR37, UR8, 0x18 ;  /* 0x0000000825087291 */ /* 0x000fe4000f8ec0ff */
[----:B------:R-:W-:-:S04]  /*05d0*/  UIADD3 UR12, UPT, UPT, -UR7, 0x100000, URZ ;  /* 0x00100000070c7890 */ /* 0x000fc8000fffe1ff */
[----:B------:R-:W-:Y:S02]  /*05e0*/  USHF.L.U32 UR13, UR12, 0xb, URZ ;  /* 0x0000000b0c0d7899 */ /* 0x000fe400080006ff */
[----:B------:R-:W-:Y:S01]  /*05f0*/  USHF.L.U32 UR12, UR12, 0x1, URZ ;  /* 0x000000010c0c7899 */ /* 0x000fe200080006ff */
[----:B------:R-:W3:Y:S11]  /*0600*/  FENCE.VIEW.ASYNC.S ;  /* 0x00000000000073c6 */ /* 0x000ef60000000000 */
[----:B---3--:R3:W4:Y:S01]  /*0610*/  SYNCS.EXCH.64 URZ, [UR8], UR12 ;  /* 0x0000000c08ff75b2 */ /* 0x0087220008000100 */
[----:B------:R3:W1:Y:S01]  /*0620*/  SYNCS.EXCH.64 URZ, [UR8+0x238], UR12 ;  /* 0x0002380c08ff75b2 */ /* 0x0006620008000100 */
        /* <DEDUP_REMOVED lines=139> */
[----:B------:R3:W1:Y:S02]  /*0ee0*/  SYNCS.EXCH.64 URZ, [UR8+0x468], UR12 ;  /* 0x0004680c08ff75b2 */ /* 0x0006640008000100 */
[----:B---34-:R-:W-:Y:S01]  /*0ef0*/  NOP ;  /* 0x0000000000007918 */ /* 0x018fe20000000000 */
.L_x_10:
[----:B------:R-:W-:Y:S05]  /*0f00*/  BSYNC.RECONVERGENT B0 ;  /* 0x0000000000007941 */ /* 0x000fea0003800200 */
.L_x_9:
[----:B------:R-:W3:Y:S01]  /*0f10*/  SHFL.IDX PT, R0, R70, RZ, 0x1f ;  /* 0x00001fff46007589 */ /* 0x000ee200000e0000 */
[----:B------:R-:W-:Y:S01]  /*0f20*/  NOP ;  /* 0x0000000000007918 */ /* 0x000fe20000000000 */
[----:B---3--:R-:W-:-:S13]  /*0f30*/  ISETP.NE.AND P0, PT, R0, 0x1, PT ;  /* 0x000000010000780c */ /* 0x008fda0003f05270 */
[----:B------:R-:W-:Y:S05]  /*0f40*/  @P0 BRA `(.L_x_11) ;  /* 0x00000000004c0947 */ /* 0x000fea0003800000 */
[----:B------:R-:W-:Y:S01]  /*0f50*/  UMOV UR9, 0x400 ;  /* 0x0000040000097882 */ /* 0x000fe20000000000 */
[----:B------:R-:W-:Y:S01]  /*0f60*/  UMOV UR8, 0x20 ;  /* 0x0000002000087882 */ /* 0x000fe20000000000 */
[----:B------:R-:W-:Y:S01]  /*0f70*/  UMOV UR7, 0x80 ;  /* 0x0000008000077882 */ /* 0x000fe20000000000 */
[----:B------:R-:W-:Y:S02]  /*0f80*/  ULEA UR9, UR37, UR9, 0x18 ;  /* 0x0000000925097291 */ /* 0x000fe4000f8ec0ff */
[----:B------:R-:W-:-:S04]  /*0f90*/  UIADD3 UR12, UPT, UPT, -UR8, 0x100000, URZ ;  /* 0x00100000080c7890 */ /* 0x000fc8000fffe1ff */
[----:B------:R-:W-:Y:S02]  /*0fa0*/  USHF.L.U32 UR13, UR12, 0xb, URZ ;  /* 0x0000000b0c0d7899 */ /* 0x000fe400080006ff */
[----:B------:R-:W-:Y:S02]  /*0fb0*/  USHF.L.U32 UR12, UR12, 0x1, URZ ;  /* 0x000000010c0c7899 */ /* 0x000fe400080006ff */
[----:B------:R-:W-:-:S04]  /*0fc0*/  UIADD3 UR14, UPT, UPT, -UR7, 0x100000, URZ ;  /* 0x00100000070e7890 */ /* 0x000fc8000fffe1ff */
[----:B------:R-:W-:Y:S02]  /*0fd0*/  USHF.L.U32 UR15, UR14, 0xb, URZ ;  /* 0x0000000b0e0f7899 */ /* 0x000fe400080006ff */
[----:B------:R-:W-:Y:S01]  /*0fe0*/  USHF.L.U32 UR14, UR14, 0x1, URZ ;  /* 0x000000010e0e7899 */ /* 0x000fe200080006ff */
[----:B------:R-:W-:Y:S01]  /*0ff0*/  ELECT P0, URZ, PT ;  /* 0x0000000000ff782f */ /* 0x000fe20003800000 */
[----:B------:R-:W3:Y:S02]  /*1000*/  FENCE.VIEW.ASYNC.S ;  /* 0x00000000000073c6 */ /* 0x000ee40000000000 */
[----:B---3--:R3:W4:Y:S08]  /*1010*/  SYNCS.EXCH.64 URZ, [UR9+0x470], UR12 ;  /* 0x0004700c09ff75b2 */ /* 0x0087300008000100 */
[----:B------:R3:W1:Y:S01]  /*1020*/  SYNCS.EXCH.64 URZ, [UR9+0x488], UR14 ;  /* 0x0004880e09ff75b2 */ /* 0x0006620008000100 */
[----:B------:R3:W1:Y:S01]  /*1030*/  SYNCS.EXCH.64 URZ, [UR9+0x478], UR12 ;  /* 0x0004780c09ff75b2 */ /* 0x0006620008000100 */
[----:B------:R3:W1:Y:S01]  /*1040*/  SYNCS.EXCH.64 URZ, [UR9+0x490], UR14 ;  /* 0x0004900e09ff75b2 */ /* 0x0006620008000100 */
[----:B------:R3:W1:Y:S01]  /*1050*/  SYNCS.EXCH.64 URZ, [UR9+0x480], UR12 ;  /* 0x0004800c09ff75b2 */ /* 0x0006620008000100 */
[----:B------:R3:W1:Y:S01]  /*1060*/  SYNCS.EXCH.64 URZ, [UR9+0x498], UR14 ;  /* 0x0004980e09ff75b2 */ /* 0x0006620008000100 */
[----:B------:R-:W-:Y:S01]  /*1070*/  NOP ;  /* 0x0000000000007918 */ /* 0x000fe20000000000 */
.L_x_11:
[----:B------:R-:W2:Y:S01]  /*1080*/  SHFL.IDX PT, R0, R70, RZ, 0x1f ;  /* 0x00001fff46007589 */ /* 0x000ea200000e0000 */
[----:B------:R-:W-:Y:S01]  /*1090*/  NOP ;  /* 0x0000000000007918 */ /* 0x000fe20000000000 */
[----:B--2---:R-:W-:-:S13]  /*10a0*/  ISETP.NE.AND P0, PT, R0, 0x3, PT ;  /* 0x000000030000780c */ /* 0x004fda0003f05270 */
[----:B------:R-:W-:Y:S05]  /*10b0*/  @P0 BRA `(.L_x_12) ;  /* 0x00000000002c0947 */ /* 0x000fea0003800000 */
[----:B------:R-:W-:Y:S01]  /*10c0*/  UMOV UR8, 0x400 ;  /* 0x0000040000087882 */ /* 0x000fe20000000000 */
[----:B------:R-:W-:Y:S01]  /*10d0*/  UMOV UR7, 0x20 ;  /* 0x0000002000077882 */ /* 0x000fe20000000000 */
[----:B------:R-:W-:Y:S02]  /*10e0*/  ULEA UR8, UR37, UR8, 0x18 ;  /* 0x0000000825087291 */ /* 0x000fe4000f8ec0ff */
[----:B---3--:R-:W-:-:S04]  /*10f0*/  UIADD3 UR12, UPT, UPT, -UR7, 0x100000, URZ ;  /* 0x00100000070c7890 */ /* 0x008fc8000fffe1ff */
[----:B------:R-:W-:Y:S02]  /*1100*/  USHF.L.U32 UR13, UR12, 0xb, URZ ;  /* 0x0000000b0c0d7899 */ /* 0x000fe400080006ff */
[----:B------:R-:W-:Y:S01]  /*1110*/  USHF.L.U32 UR12, UR12, 0x1, URZ ;  /* 0x000000010c0c7899 */ /* 0x000fe200080006ff */
[----:B------:R-:W-:Y:S01]  /*1120*/  ELECT P0, URZ, PT ;  /* 0x0000000000ff782f */ /* 0x000fe20003800000 */
[----:B------:R-:W2:Y:S10]  /*1130*/  FENCE.VIEW.ASYNC.S ;  /* 0x00000000000073c6 */ /* 0x000eb40000000000 */
[----:B--2---:R2:W3:Y:S01]  /*1140*/  SYNCS.EXCH.64 URZ, [UR8+0x4a0], UR12 ;  /* 0x0004a00c08ff75b2 */ /* 0x0044e20008000100 */
[----:B------:R2:W1:Y:S01]  /*1150*/  SYNCS.EXCH.64 URZ, [UR8+0x4a8], UR12 ;  /* 0x0004a80c08ff75b2 */ /* 0x0004620008000100 */
[----:B------:R-:W-:Y:S01]  /*1160*/  NOP ;  /* 0x0000000000007918 */ /* 0x000fe20000000000 */
.L_x_12:
[----:B------:R-:W4:Y:S01]  /*1170*/  SHFL.IDX PT, R0, R70, RZ, 0x1f ;  /* 0x00001fff46007589 */ /* 0x000f2200000e0000 */
[----:B------:R-:W-:Y:S01]  /*1180*/  NOP ;  /* 0x0000000000007918 */ /* 0x000fe20000000000 */
[----:B----4-:R-:W-:-:S13]  /*1190*/  ISETP.NE.AND P0, PT, R0, 0x4, PT ;  /* 0x000000040000780c */ /* 0x010fda0003f05270 */
[----:B------:R-:W-:Y:S05]  /*11a0*/  @P0 BRA `(.L_x_13) ;  /* 0x0000000000480947 */ /* 0x000fea0003800000 */
[----:B---3--:R-:W-:Y:S01]  /*11b0*/  UMOV UR9, 0x1e0 ;  /* 0x000001e000097882 */ /* 0x008fe20000000000 */
[----:B--2---:R-:W-:Y:S01]  /*11c0*/  UMOV UR8, 0x400 ;  /* 0x0000040000087882 */ /* 0x004fe20000000000 */
[----:B------:R-:W-:Y:S01]  /*11d0*/  USEL UR9, UR9, 0x1a0, UP5 ;  /* 0x000001a009097887 */ /* 0x000fe2000a800000 */
        /* <DEDUP_REMOVED lines=9> */
[----:B------:R-:W2:Y:S02]  /*1270*/  FENCE.VIEW.ASYNC.S ;  /* 0x00000000000073c6 */ /* 0x000ea40000000000 */
[----:B--2---:R4:W2:Y:S08]  /*1280*/  SYNCS.EXCH.64 URZ, [UR8+0x4b0], UR12 ;  /* 0x0004b00c08ff75b2 */ /* 0x0048b00008000100 */
[----:B------:R4:W3:Y:S01]  /*1290*/  SYNCS.EXCH.64 URZ, [UR8+0x4c0], UR14 ;  /* 0x0004c00e08ff75b2 */ /* 0x0008e20008000100 */
[----:B------:R4:W1:Y:S01]  /*12a0*/  SYNCS.EXCH.64 URZ, [UR8+0x4b8], UR12 ;  /* 0x0004b80c08ff75b2 */ /* 0x0008620008000100 */
[----:B------:R4:W1:Y:S02]  /*12b0*/  SYNCS.EXCH.64 URZ, [UR8+0x4c8], UR14 ;  /* 0x0004c80e08ff75b2 */ /* 0x0008640008000100 */
[----:B----4-:R-:W-:Y:S01]  /*12c0*/  NOP ;  /* 0x0000000000007918 */ /* 0x010fe20000000000 */
.L_x_13:
[----:B------:R-:W4:Y:S01]  /*12d0*/  SHFL.IDX PT, R0, R70, RZ, 0x1f ;  /* 0x00001fff46007589 */ /* 0x000f2200000e0000 */
[----:B------:R-:W-:Y:S01]  /*12e0*/  NOP ;  /* 0x0000000000007918 */ /* 0x000fe20000000000 */
[----:B----4-:R-:W-:-:S13]  /*12f0*/  ISETP.NE.AND P0, PT, R0, 0x5, PT ;  /* 0x000000050000780c */ /* 0x010fda0003f05270 */
[----:B------:R-:W-:Y:S05]  /*1300*/  @P0 BRA `(.L_x_14) ;  /* 0x0000000000540947 */ /* 0x000fea0003800000 */
[----:B---3--:R-:W-:Y:S01]  /*1310*/  UMOV UR9, 0x400 ;  /* 0x0000040000097882 */ /* 0x008fe20000000000 */
[----:B--2---:R-:W-:Y:S01]  /*1320*/  UMOV UR8, 0x1 ;  /* 0x0000000100087882 */ /* 0x004fe20000000000 */
        /* <DEDUP_REMOVED lines=13> */
[----:B------:R4:W1:Y:S01]  /*1400*/  SYNCS.EXCH.64 URZ, [UR9+0x4f8], UR14 ;  /* 0x0004f80e09ff75b2 */ /* 0x0008620008000100 */
[----:B------:R4:W1:Y:S01]  /*1410*/  SYNCS.EXCH.64 URZ, [UR9+0x4e0], UR12 ;  /* 0x0004e00c09ff75b2 */ /* 0x0008620008000100 */
[----:B------:R4:W1:Y:S01]  /*1420*/  SYNCS.EXCH.64 URZ, [UR9+0x500], UR14 ;  /* 0x0005000e09ff75b2 */ /* 0x0008620008000100 */
[----:B------:R4:W1:Y:S01]  /*1430*/  SYNCS.EXCH.64 URZ, [UR9+0x4e8], UR12 ;  /* 0x0004e80c09ff75b2 */ /* 0x0008620008000100 */
[----:B------:R4:W1:Y:S02]  /*1440*/  SYNCS.EXCH.64 URZ, [UR9+0x508], UR14 ;  /* 0x0005080e09ff75b2 */ /* 0x0008640008000100 */
[----:B----4-:R-:W-:Y:S01]  /*1450*/  NOP ;  /* 0x0000000000007918 */ /* 0x010fe20000000000 */
.L_x_14:
[----:B------:R-:W4:Y:S01]  /*1460*/  SHFL.IDX PT, R0, R70, RZ, 0x1f ;  /* 0x00001fff46007589 */ /* 0x000f2200000e0000 */
[----:B------:R-:W-:Y:S01]  /*1470*/  ISETP.NE.OR P1, PT, RZ, UR10, !P1 ;  /* 0x0000000aff007c0c */ /* 0x000fe2000cf25670 */
[----:B------:R-:W-:Y:S01]  /*1480*/  NOP ;  /* 0x0000000000007918 */ /* 0x000fe20000000000 */
[----:B----4-:R-:W-:-:S13]  /*1490*/  ISETP.NE.AND P0, PT, R0, 0x3, PT ;  /* 0x000000030000780c */ /* 0x010fda0003f05270 */
[----:B------:R-:W-:Y:S05]  /*14a0*/  @P0 BRA `(.L_x_15) ;  /* 0x0000000000340947 */ /* 0x000fea0003800000 */
[----:B--2---:R-:W-:Y:S01]  /*14b0*/  UMOV UR8, 0x400 ;  /* 0x0000040000087882 */ /* 0x004fe20000000000 */
[----:B------:R-:W-:Y:S01]  /*14c0*/  UMOV UR7, 0x20 ;  /* 0x0000002000077882 */ /* 0x000fe20000000000 */
[----:B------:R-:W-:Y:S02]  /*14d0*/  ULEA UR8, UR37, UR8, 0x18 ;  /* 0x0000000825087291 */ /* 0x000fe4000f8ec0ff */
[----:B---3--:R-:W-:-:S04]  /*14e0*/  UIADD3 UR12, UPT, UPT, -UR7, 0x100000, URZ ;  /* 0x00100000070c7890 */ /* 0x008fc8000fffe1ff */
[----:B------:R-:W-:Y:S02]  /*14f0*/  USHF.L.U32 UR13, UR12, 0xb, URZ ;  /* 0x0000000b0c0d7899 */ /* 0x000fe400080006ff */
[----:B------:R-:W-:Y:S01]  /*1500*/  USHF.L.U32 UR12, UR12, 0x1, URZ ;  /* 0x000000010c0c7899 */ /* 0x000fe200080006ff */
[----:B------:R-:W-:Y:S01]  /*1510*/  ELECT P0, URZ, PT ;  /* 0x0000000000ff782f */ /* 0x000fe20003800000 */
[----:B------:R-:W2:Y:S10]  /*1520*/  FENCE.VIEW.ASYNC.S ;  /* 0x00000000000073c6 */ /* 0x000eb40000000000 */
[----:B--2---:R4:W2:Y:S01]  /*1530*/  SYNCS.EXCH.64 URZ, [UR8+0x510], UR12 ;  /* 0x0005100c08ff75b2 */ /* 0x0048a20008000100 */
[----:B------:R4:W3:Y:S01]  /*1540*/  SYNCS.EXCH.64 URZ, [UR8+0x520], UR12 ;  /* 0x0005200c08ff75b2 */ /* 0x0008e20008000100 */
[----:B------:R4:W1:Y:S01]  /*1550*/  SYNCS.EXCH.64 URZ, [UR8+0x518], UR12 ;  /* 0x0005180c08ff75b2 */ /* 0x0008620008000100 */
[----:B------:R4:W1:Y:S02]  /*1560*/  SYNCS.EXCH.64 URZ, [UR8+0x528], UR12 ;  /* 0x0005280c08ff75b2 */ /* 0x0008640008000100 */
[----:B----4-:R-:W-:Y:S01]  /*1570*/  NOP ;  /* 0x0000000000007918 */ /* 0x010fe20000000000 */
.L_x_15:
[----:B------:R-:W-:Y:S01]  /*1580*/  VOTEU.ALL UP1, P1 ;  /* 0x0000000000ff7886 */ /* 0x000fe20000820000 */
[----:B--2---:R-:W2:Y:S01]  /*1590*/  LDCU UR8, c[0x0][0x36c] ;  /* 0x00006d80ff0877ac */ /* 0x004ea20008000800 */
[----:B------:R-:W-:Y:S01]  /*15a0*/  NOP ;  /* 0x0000000000007918 */ /* 0x000fe20000000000 */
[----:B------:R-:W-:Y:S01]  /*15b0*/  LOP3.LUT R10, R74, 0x1f, RZ, 0xc0, !PT ;  /* 0x0000001f4a0a7812 */ /* 0x000fe200078ec0ff */
[----:B---3--:R-:W-:Y:S01]  /*15c0*/  UMOV UR12, 0x20 ;  /* 0x00000020000c7882 */ /* 0x008fe20000000000 */
[----:B------:R-:W-:Y:S01]  /*15d0*/  @!UP1 UMOV UR7, 0x400 ;  /* 0x0000040000079882 */ /* 0x000fe20000000000 */
[----:B------:R-:W-:-:S04]  /*15e0*/  @!UP1 UIADD3 UR12, UPT, UPT, -UR12, 0x100000, URZ ;  /* 0x001000000c0c9890 */ /* 0x000fc8000fffe1ff */
[----:B------:R-:W-:Y:S02]  /*15f0*/  @!UP1 USHF.L.U32 UR13, UR12, 0xb, URZ ;  /* 0x0000000b0c0d9899 */ /* 0x000fe400080006ff */
[----:B------:R-:W-:Y:S02]  /*1600*/  @!UP1 USHF.L.U32 UR12, UR12, 0x1, URZ ;  /* 0x000000010c0c9899 */ /* 0x000fe400080006ff */
[----:B------:R-:W-:Y:S01]  /*1610*/  @!UP1 ULEA UR7, UR37, UR7, 0x18 ;  /* 0x0000000725079291 */ /* 0x000fe2000f8ec0ff */
[----:B------:R-:W-:Y:S01]  /*1620*/  VOTEU.ALL UP1, P1 ;  /* 0x0000000000ff7886 */ /* 0x000fe20000820000 */
[----:B------:R-:W-:Y:S01]  /*1630*/  UISETP.NE.AND UP4, UPT, UR10, URZ, UPT ;  /* 0x000000ff0a00728c */ /* 0x000fe2000bf85270 */
[----:B------:R-:W3:Y:S09]  /*1640*/  FENCE.VIEW.ASYNC.S ;  /* 0x00000000000073c6 */ /* 0x000ef20000000000 */
[----:B---3--:R3:W4:Y:S01]  /*1650*/  @!UP1 SYNCS.EXCH.64 URZ, [UR7+0x530], UR12 ;  /* 0x0005300c07ff95b2 */ /* 0x0087220008000100 */
[----:B--2---:R-:W-:-:S09]  /*1660*/  UISETP.EQ.U32.AND UP1, UPT, UR8, 0x1, UPT ;  /* 0x000000010800788c */ /* 0x004fd2000bf22070 */
[----:B------:R-:W-:Y:S05]  /*1670*/  BRA.U !UP1, `(.L_x_16) ;  /* 0x0000000109087547 */ /* 0x000fea000b800000 */
[----:B-1--4-:R-:W-:Y:S01]  /*1680*/  UCGABAR_ARV ;  /* 0x00000000000079c7 */ /* 0x012fe20008000000 */
[----:B------:R-:W-:Y:S05]  /*1690*/  BRA `(.L_x_17) ;  /* 0x0000000000047947 */ /* 0x000fea0003800000 */
.L_x_16:
[----:B-1--4-:R-:W-:Y:S01]  /*16a0*/  NOP ;  /* 0x0000000000007918 */ /* 0x012fe20000000000 */
.L_x_17:
[----:B------:R-:W1:Y:S01]  /*16b0*/  S2R R11, SR_CTAID.X ;  /* 0x00000000000b7919 */ /* 0x000e620000002500 */
[----:B------:R-:W-:-:S05]  /*16c0*/  CS2R.32 R60, SR_CgaSize ;  /* 0x00000000003c7805 */ /* 0x000fca0000008a00 */
[----:B------:R-:W-:-:S05]  /*16d0*/  IMAD R60, R60, -0xa0, RZ ;  /* 0xffffff603c3c7824 */ /* 0x000fca00078e02ff */
[----:B------:R-:W-:-:S14]  /*16e0*/  R2UR UR8, R60 ;  /* 0x000000003c0872ca */ /* 0x000fdc00000e0000 */
[----:B------:R-:W2:Y:S01]  /*16f0*/  LDCU UR8, c[0x0][UR8+0x2b0] ;  /* 0x00005600080877ac */ /* 0x000ea20008000800 */
[----:B------:R-:W-:-:S05]  /*1700*/  CS2R.32 R0, SR_CgaSize ;  /* 0x0000000000007805 */ /* 0x000fca0000008a00 */
[----:B------:R-:W-:-:S06]  /*1710*/  IMAD R0, R0, -0xa0, RZ ;  /* 0xffffff6000007824 */ /* 0x000fcc00078e02ff */
[----:B------:R-:W4:Y:S01]  /*1720*/  LDC R0, c[0x0][R0+0x2a0] ;  /* 0x0000a80000007b82 */ /* 0x000f220000000800 */
[----:B------:R-:W-:Y:S01]  /*1730*/  PRMT R8, RZ, 0x7610, R8 ;  /* 0x00007610ff087816 */ /* 0x000fe20000000008 */
[----:B------:R-:W2:Y:S01]  /*1740*/  S2R R20, SR_CTAID.Y ;  /* 0x0000000000147919 */ /* 0x000ea20000002600 */
[----:B------:R-:W-:-:S05]  /*1750*/  CS2R.32 R60, SR_CgaSize ;  /* 0x00000000003c7805 */ /* 0x000fca0000008a00 */
[----:B------:R-:W-:-:S05]  /*1760*/  IMAD R60, R60, -0xa0, RZ ;  /* 0xffffff603c3c7824 */ /* 0x000fca00078e02ff */
[----:B---3--:R-:W-:-:S14]  /*1770*/  R2UR UR7, R60 ;  /* 0x000000003c0772ca */ /* 0x008fdc00000e0000 */
[----:B------:R-:W3:Y:S01]  /*1780*/  LDCU UR7, c[0x0][UR7+0x2b4] ;  /* 0x00005680070777ac */ /* 0x000ee20008000800 */
[----:B------:R-:W-:Y:S01]  /*1790*/  UISETP.NE.AND UP2, UPT, UR10, 0x2, UPT ;  /* 0x000000020a00788c */ /* 0x000fe2000bf45270 */
[----:B------:R-:W2:Y:S01]  /*17a0*/  LDC R9, c[0x0][0xb24] ;  /* 0x0002c900ff097b82 */ /* 0x000ea20000000800 */
[----:B------:R-:W-:-:S05]  /*17b0*/  CS2R.32 R58, SR_CgaSize ;  /* 0x00000000003a7805 */ /* 0x000fca0000008a00 */
[----:B------:R-:W-:-:S06]  /*17c0*/  IMAD R58, R58, -0xa0, RZ ;  /* 0xffffff603a3a7824 */ /* 0x000fcc00078e02ff */
[----:B------:R-:W4:Y:S08]  /*17d0*/  LDC R58, c[0x0][R58+0x2a4] ;  /* 0x0000a9003a3a7b82 */ /* 0x000f300000000800 */
[----:B------:R-:W4:Y:S01]  /*17e0*/  LDC R26, c[0x0][0xb24] ;  /* 0x0002c900ff1a7b82 */ /* 0x000f220000000800 */
[----:B-1----:R-:W-:Y:S01]  /*17f0*/  I2FP.F32.U32 R4, R11 ;  /* 0x0000000b00047245 */ /* 0x002fe20000201000 */
[----:B------:R-:W-:-:S06]  /*1800*/  IMAD.MOV.U32 R21, RZ, RZ, R11 ;  /* 0x000000ffff157224 */ /* 0x000fcc00078e000b */
[----:B------:R-:W1:Y:S01]  /*1810*/  S2UR UR36, SR_CTAID.Z ;  /* 0x00000000002479c3 */ /* 0x000e620000002700 */
[----:B--2---:R-:W-:Y:S02]  /*1820*/  ISETP.GE.AND P0, PT, R9, 0x1, PT ;  /* 0x000000010900780c */ /* 0x004fe40003f06270 */
[----:B------:R-:W-:Y:S01]  /*1830*/  I2FP.F32.U32 R2, R20 ;  /* 0x0000001400027245 */ /* 0x000fe20000201000 */
[----:B------:R-:W-:-:S04]  /*1840*/  FMUL R4, R4, UR8 ;  /* 0x0000000804047c20 */ /* 0x000fc80008400000 */
[----:B---3--:R-:W-:Y:S01]  /*1850*/  FMUL R2, R2, UR7 ;  /* 0x0000000702027c20 */ /* 0x008fe20008400000 */
[----:B------:R-:W2:Y:S01]  /*1860*/  F2I.U32.TRUNC.NTZ R60, R4 ;  /* 0x00000004003c7305 */ /* 0x000ea2000020f000 */
[----:B------:R-:W3:Y:S07]  /*1870*/  LDCU UR7, c[0x0][0xb30] ;  /* 0x00016600ff0777ac */ /* 0x000eee0008000800 */
[----:B------:R-:W1:Y:S01]  /*1880*/  F2I.U32.TRUNC.NTZ R3, R2 ;  /* 0x0000000200037305 */ /* 0x000e62000020f000 */
[----:B--2---:R-:W-:-:S04]  /*1890*/  IMAD.MOV R60, RZ, RZ, -R60 ;  /* 0x000000ffff3c7224 */ /* 0x004fc800078e0a3c */
[----:B----4-:R-:W-:Y:S01]  /*18a0*/  IMAD R60, R0, R60, R11 ;  /* 0x0000003c003c7224 */ /* 0x010fe200078e020b */
[----:B------:R-:W-:Y:S01]  /*18b0*/  PRMT R0, RZ, 0x7610, R0 ;  /* 0x00007610ff007816 */ /* 0x000fe20000000000 */
[----:B---3--:R-:W-:Y:S01]  /*18c0*/  UISETP.NE.AND UP3, UPT, UR7, 0x1, UPT ;  /* 0x000000010700788c */ /* 0x008fe2000bf65270 */
[----:B-1----:R-:W-:-:S05]  /*18d0*/  IADD3 R3, PT, PT, -R3, RZ, RZ ;  /* 0x000000ff03037210 */ /* 0x002fca0007ffe1ff */
[----:B------:R-:W-:Y:S01]  /*18e0*/  IMAD R58, R58, R3, R20 ;  /* 0x000000033a3a7224 */ /* 0x000fe200078e0214 */
[----:B------:R-:W-:Y:S06]  /*18f0*/  BRA.U UP4, `(.L_x_18) ;  /* 0x0000000104247547 */ /* 0x000fec000b800000 */
[----:B------:R-:W-:Y:S01]  /*1900*/  ISETP.NE.AND P1, PT, R58, RZ, PT ;  /* 0x000000ff3a00720c */ /* 0x000fe20003f25270 */
[----:B------:R-:W-:Y:S01]  /*1910*/  IMAD.MOV.U32 R0, RZ, RZ, 0x3 ;  /* 0x00000003ff007424 */ /* 0x000fe200078e00ff */
[C---:B------:R-:W-:Y:S02]  /*1920*/  LOP3.LUT R3, R60.reuse, 0xfffffffe, RZ, 0xc0, !PT ;  /* 0xfffffffe3c037812 */ /* 0x040fe400078ec0ff */
[----:B------:R-:W-:Y:S02]  /*1930*/  ISETP.LT.U32.OR P1, PT, R60, 0x2, !P1 ;  /* 0x000000023c00780c */ /* 0x000fe40004f21470 */
[----:B------:R-:W-:Y:S02]  /*1940*/  SHF.L.U32 R0, R0, R3, RZ ;  /* 0x0000000300007219 */ /* 0x000fe400000006ff */
[----:B------:R-:W-:Y:S02]  /*1950*/  SEL R5, RZ, 0x1, !P1 ;  /* 0x00000001ff057807 */ /* 0x000fe40004800000 */
[----:B------:R-:W-:-:S05]  /*1960*/  SEL R2, RZ, 0x2, !P1 ;  /* 0x00000002ff027807 */ /* 0x000fca0004800000 */
[----:B------:R-:W-:-:S05]  /*1970*/  IMAD.IADD R2, R5, 0x1, R2 ;  /* 0x0000000105027824 */ /* 0x000fca00078e0202 */
[----:B------:R-:W-:Y:S02]  /*1980*/  PRMT R8, R2, 0x7610, R8 ;  /* 0x0000761002087816 */ /* 0x000fe40000000008 */
.L_x_18:
[----:B------:R-:W-:Y:S05]  /*1990*/  @!P0 BRA `(.L_x_19) ;  /* 0x0000000000b88947 */ /* 0x000fea0003800000 */
[----:B------:R-:W1:Y:S01]  /*19a0*/  LDC.64 R4, c[0x0][0xb18] ;  /* 0x0002c600ff047b82 */ /* 0x000e620000000a00 */
[----:B------:R-:W-:-:S07]  /*19b0*/  ISETP.NE.AND P0, PT, R9, 0x1, PT ;  /* 0x000000010900780c */ /* 0x000fce0003f05270 */
[----:B------:R-:W2:Y:S08]  /*19c0*/  LDC R14, c[0x0][0xb0c] ;  /* 0x0002c300ff0e7b82 */ /* 0x000eb00000000800 */
[----:B------:R-:W3:Y:S08]  /*19d0*/  LDC R13, c[0x0][0x370] ;  /* 0x0000dc00ff0d7b82 */ /* 0x000ef00000000800 */
[----:B------:R-:W4:Y:S01]  /*19e0*/  LDC R16, c[0x0][0x374] ;  /* 0x0000dd00ff107b82 */ /* 0x000f220000000800 */
[----:B-1----:R-:W-:-:S07]  /*19f0*/  ISETP.NE.AND P1, PT, R4, 0x1, PT ;  /* 0x000000010400780c */ /* 0x002fce0003f25270 */
[----:B------:R-:W3:Y:S01]  /*1a00*/  LDC.64 R6, c[0x0][0xb10] ;  /* 0x0002c400ff067b82 */ /* 0x000ee20000000a00 */
[----:B--2---:R-:W-:-:S07]  /*1a10*/  ISETP.NE.AND P2, PT, R14, 0x1, PT ;  /* 0x000000010e00780c */ /* 0x004fce0003f45270 */
[----:B------:R-:W1:Y:S08]  /*1a20*/  LDC R12, c[0x0][0xb20] ;  /* 0x0002c800ff0c7b82 */ /* 0x000e700000000800 */
[----:B------:R-:W2:Y:S01]  /*1a30*/  LDC.64 R2, c[0x0][0xb28] ;  /* 0x0002ca00ff027b82 */ /* 0x000ea20000000a00 */
[----:B----4-:R-:W-:-:S04]  /*1a40*/  IMAD.HI.U32 R15, R16, R5, RZ ;  /* 0x00000005100f7227 */ /* 0x010fc800078e00ff */
[----:B------:R-:W-:-:S04]  /*1a50*/  IMAD.HI.U32 R5, R20, R5, RZ ;  /* 0x0000000514057227 */ /* 0x000fc800078e00ff */
[----:B---3--:R-:W-:-:S04]  /*1a60*/  IMAD.HI.U32 R18, R13, R6, RZ ;  /* 0x000000060d127227 */ /* 0x008fc800078e00ff */
[C---:B------:R-:W-:Y:S01]  /*1a70*/  IMAD.HI.U32 R22, R11.reuse, R6, RZ ;  /* 0x000000060b167227 */ /* 0x040fe200078e00ff */
[-C--:B------:R-:W-:Y:S02]  /*1a80*/  @P2 SHF.R.U32.HI R13, RZ, R7.reuse, R18 ;  /* 0x00000007ff0d2219 */ /* 0x080fe40000011612 */
[-C--:B-1----:R-:W-:Y:S02]  /*1a90*/  @P1 SHF.R.U32.HI R16, RZ, R12.reuse, R15 ;  /* 0x0000000cff101219 */ /* 0x082fe4000001160f */
[----:B------:R-:W-:Y:S02]  /*1aa0*/  SHF.R.U32.HI R5, RZ, R12, R5 ;  /* 0x0000000cff057219 */ /* 0x000fe40000011605 */
[----:B------:R-:W-:Y:S02]  /*1ab0*/  SHF.R.U32.HI R22, RZ, R7, R22 ;  /* 0x00000007ff167219 */ /* 0x000fe40000011616 */
[----:B------:R-:W-:Y:S01]  /*1ac0*/  SEL R5, R20, R5, !P1 ;  /* 0x0000000514057207 */ /* 0x000fe20004800000 */
[----:B--2---:R-:W-:Y:S01]  /*1ad0*/  IMAD.HI.U32 R18, R16, R2, RZ ;  /* 0x0000000210127227 */ /* 0x004fe200078e00ff */
[----:B------:R-:W-:-:S02]  /*1ae0*/  SEL R21, R11, R22, !P2 ;  /* 0x000000160b157207 */ /* 0x000fc40005000000 */
[----:B------:R-:W-:Y:S01]  /*1af0*/  IADD3 R7, PT, PT, -R5, RZ, RZ ;  /* 0x000000ff05077210 */ /* 0x000fe20007ffe1ff */
[----:B------:R-:W-:Y:S01]  /*1b00*/  IMAD.HI.U32 R6, R13, R2, RZ ;  /* 0x000000020d067227 */ /* 0x000fe200078e00ff */
[----:B------:R-:W-:-:S03]  /*1b10*/  @P0 SHF.R.U32.HI R16, RZ, R3, R18 ;  /* 0x00000003ff100219 */ /* 0x000fc60000011612 */
[----:B------:R-:W-:Y:S01]  /*1b20*/  IMAD R7, R4, R7, R20 ;  /* 0x0000000704077224 */ /* 0x000fe200078e0214 */
[----:B------:R-:W-:Y:S01]  /*1b30*/  @P0 SHF.R.U32.HI R13, RZ, R3, R6 ;  /* 0x00000003ff0d0219 */ /* 0x000fe20000011606 */
[----:B------:R-:W-:-:S04]  /*1b40*/  IMAD R16, R16, R9, RZ ;  /* 0x0000000910107224 */ /* 0x000fc800078e02ff */
[----:B------:R-:W-:Y:S01]  /*1b50*/  IMAD R6, R13, R9, RZ ;  /* 0x000000090d067224 */ /* 0x000fe200078e02ff */
[----:B------:R-:W-:-:S04]  /*1b60*/  ISETP.GE.AND P1, PT, R5, R16, PT ;  /* 0x000000100500720c */ /* 0x000fc80003f26270 */
[----:B------:R-:W-:Y:S01]  /*1b70*/  ISETP.GE.OR P1, PT, R21, R6, P1 ;  /* 0x000000061500720c */ /* 0x000fe20000f26670 */
[----:B------:R-:W-:-:S05]  /*1b80*/  IMAD.HI.U32 R6, R5, R2, RZ ;  /* 0x0000000205067227 */ /* 0x000fca00078e00ff */
[----:B------:R-:W-:-:S04]  /*1b90*/  SHF.R.U32.HI R6, RZ, R3, R6 ;  /* 0x00000003ff067219 */ /* 0x000fc80000011606 */
[----:B------:R-:W-:-:S03]  /*1ba0*/  SEL R6, R5, R6, !P0 ;  /* 0x0000000605067207 */ /* 0x000fc60004000000 */
[----:B------:R-:W-:Y:S01]  /*1bb0*/  @!P1 IMAD.HI.U32 R12, R21, R2, RZ ;  /* 0x00000002150c9227 */ /* 0x000fe200078e00ff */
[----:B------:R-:W-:-:S04]  /*1bc0*/  IADD3 R2, PT, PT, -R6, RZ, RZ ;  /* 0x000000ff06027210 */ /* 0x000fc80007ffe1ff */
[----:B------:R-:W-:Y:S01]  /*1bd0*/  @!P1 SHF.R.U32.HI R12, RZ, R3, R12 ;  /* 0x00000003ff0c9219 */ /* 0x000fe2000001160c */
[----:B------:R-:W-:-:S03]  /*1be0*/  IMAD R2, R9, R2, R5 ;  /* 0x0000000209027224 */ /* 0x000fc600078e0205 */
[----:B------:R-:W-:-:S05]  /*1bf0*/  @!P1 SEL R3, R21, R12, !P0 ;  /* 0x0000000c15039207 */ /* 0x000fca0004000000 */
[--C-:B------:R-:W-:Y:S02]  /*1c00*/  @!P1 IMAD.IADD R6, R6, 0x1, -R3.reuse ;  /* 0x0000000106069824 */ /* 0x100fe400078e0a03 */
[----:B------:R-:W-:Y:S01]  /*1c10*/  @!P1 IMAD R3, R2, R13, R3 ;  /* 0x0000000d02039224 */ /* 0x000fe200078e0203 */
[----:B------:R-:W-:Y:S01]  /*1c20*/  IADD3 R2, PT, PT, -R21, RZ, RZ ;  /* 0x000000ff15027210 */ /* 0x000fe20007ffe1ff */
[----:B------:R-:W-:Y:S02]  /*1c30*/  @!P1 IMAD R5, R6, R9, R21 ;  /* 0x0000000906059224 */ /* 0x000fe400078e0215 */
[----:B------:R-:W-:Y:S02]  /*1c40*/  @!P1 IMAD.MOV.U32 R21, RZ, RZ, R3 ;  /* 0x000000ffff159224 */ /* 0x000fe400078e0003 */
[----:B------:R-:W-:Y:S02]  /*1c50*/  IMAD R2, R14, R2, R11 ;  /* 0x000000020e027224 */ /* 0x000fe400078e020b */
[----:B------:R-:W-:-:S02]  /*1c60*/  IMAD R20, R5, R4, R7 ;  /* 0x0000000405147224 */ /* 0x000fc400078e0207 */
[----:B------:R-:W-:Y:S02]  /*1c70*/  IMAD R21, R21, R14, R2 ;  /* 0x0000000e15157224 */ /* 0x000fe400078e0202 */
.L_x_19:
[----:B------:R-:W-:Y:S05]  /*1c80*/  BRA.U UP3, `(.L_x_20) ;  /* 0x0000000103407547 */ /* 0x000fea000b800000 */
[----:B------:R-:W1:Y:S08]  /*1c90*/  LDC.64 R4, c[0x0][0xb10] ;  /* 0x0002c400ff047b82 */ /* 0x000e700000000a00 */
[----:B------:R-:W2:Y:S08]  /*1ca0*/  LDC.64 R2, c[0x0][0xb18] ;  /* 0x0002c600ff027b82 */ /* 0x000eb00000000a00 */
[----:B------:R-:W3:Y:S08]  /*1cb0*/  LDC R6, c[0x0][0xb20] ;  /* 0x0002c800ff067b82 */ /* 0x000ef00000000800 */
[----:B------:R-:W4:Y:S01]  /*1cc0*/  LDC R12, c[0x0][0xb0c] ;  /* 0x0002c300ff0c7b82 */ /* 0x000f220000000800 */
[----:B-1----:R-:W-:-:S05]  /*1cd0*/  IMAD.HI.U32 R4, R21, R4, RZ ;  /* 0x0000000415047227 */ /* 0x002fca00078e00ff */
[----:B------:R-:W-:Y:S01]  /*1ce0*/  SHF.R.U32.HI R4, RZ, R5, R4 ;  /* 0x00000005ff047219 */ /* 0x000fe20000011604 */
[----:B--2---:R-:W-:Y:S01]  /*1cf0*/  IMAD.HI.U32 R3, R20, R3, RZ ;  /* 0x0000000314037227 */ /* 0x004fe200078e00ff */
[----:B------:R-:W-:-:S04]  /*1d00*/  ISETP.NE.AND P0, PT, R2, 0x1, PT ;  /* 0x000000010200780c */ /* 0x000fc80003f05270 */
[----:B---3--:R-:W-:-:S04]  /*1d10*/  SHF.R.U32.HI R3, RZ, R6, R3 ;  /* 0x00000006ff037219 */ /* 0x008fc80000011603 */
[----:B------:R-:W-:Y:S02]  /*1d20*/  SEL R3, R20, R3, !P0 ;  /* 0x0000000314037207 */ /* 0x000fe40004000000 */
[----:B----4-:R-:W-:-:S04]  /*1d30*/  ISETP.NE.AND P1, PT, R12, 0x1, PT ;  /* 0x000000010c00780c */ /* 0x010fc80003f25270 */
[----:B------:R-:W-:-:S05]  /*1d40*/  SEL R6, R21, R4, !P1 ;  /* 0x0000000415067207 */ /* 0x000fca0004800000 */
[----:B------:R-:W-:Y:S02]  /*1d50*/  IMAD.IADD R4, R3, 0x1, -R6 ;  /* 0x0000000103047824 */ /* 0x000fe400078e0a06 */
[----:B------:R-:W-:Y:S02]  /*1d60*/  IMAD.IADD R3, R6, 0x1, -R3 ;  /* 0x0000000106037824 */ /* 0x000fe400078e0a03 */
[----:B------:R-:W-:Y:S02]  /*1d70*/  IMAD R21, R4, R12, R21 ;  /* 0x0000000c04157224 */ /* 0x000fe400078e0215 */
[----:B------:R-:W-:Y:S02]  /*1d80*/  IMAD R20, R3, R2, R20 ;  /* 0x0000000203147224 */ /* 0x000fe400078e0214 */
.L_x_20:
[----:B------:R-:W-:Y:S05]  /*1d90*/  BRA.U !UP1, `(.L_x_21) ;  /* 0x00000001090c7547 */ /* 0x000fea000b800000 */
[----:B------:R-:W-:Y:S01]  /*1da0*/  UCGABAR_WAIT ;  /* 0x0000000000007dc7 */ /* 0x000fe20008000000 */
[----:B------:R-:W-:Y:S01]  /*1db0*/  CCTL.IVALL ;  /* 0x00000000ff00798f */ /* 0x000fe20002000000 */
[----:B------:R-:W-:Y:S05]  /*1dc0*/  BRA `(.L_x_22) ;  /* 0x0000000000047947 */ /* 0x000fea0003800000 */
.L_x_21:
[----:B------:R-:W-:Y:S06]  /*1dd0*/  BAR.SYNC.DEFER_BLOCKING 0x0 ;  /* 0x0000000000007b1d */ /* 0x000fec0000010000 */
.L_x_22:
[----:B------:R-:W-:Y:S05]  /*1de0*/  BRA.U UP2, `(.L_x_23) ;  /* 0x0000001102d07547 */ /* 0x000fea000b800000 */
[----:B------:R-:W1:Y:S01]  /*1df0*/  LDCU UR4, c[0x0][0x38c] ;  /* 0x00007180ff0477ac */ /* 0x000e620008000800 */
[----:B------:R-:W2:Y:S01]  /*1e00*/  LDC R9, c[0x0][0x370] ;  /* 0x0000dc00ff097b82 */ /* 0x000ea20000000800 */
[C---:B------:R-:W-:Y:S01]  /*1e10*/  IMAD.SHL.U32 R17, R11.reuse, 0x20, RZ ;  /* 0x000000200b117824 */ /* 0x040fe200078e00ff */
[----:B------:R-:W-:Y:S01]  /*1e20*/  PLOP3.LUT P1, PT, PT, PT, UP5, 0x80, 0x8 ;  /* 0x000000000008781c */ /* 0x000fe20003f2f058 */
[----:B------:R-:W-:Y:S01]  /*1e30*/  HFMA2 R15, -RZ, RZ, 0, 5.9604644775390625e-08 ;  /* 0x00000001ff0f7431 */ /* 0x000fe200000001ff */
[----:B------:R-:W-:Y:S01]  /*1e40*/  UISETP.NE.AND UP1, UPT, UR10, URZ, UPT ;  /* 0x000000ff0a00728c */ /* 0x000fe2000bf25270 */
[----:B------:R-:W-:Y:S01]  /*1e50*/  HFMA2 R12, -RZ, RZ, 0, 0 ;  /* 0x00000000ff0c7431 */ /* 0x000fe200000001ff */
[----:B------:R-:W-:Y:S01]  /*1e60*/  ISETP.NE.AND P4, PT, R10, RZ, P5 ;  /* 0x000000ff0a00720c */ /* 0x000fe20002f85270 */
[----:B------:R-:W-:Y:S01]  /*1e70*/  IMAD.SHL.U32 R16, R11, 0x40, RZ ;  /* 0x000000400b107824 */ /* 0x000fe200078e00ff */
[----:B------:R-:W3:Y:S01]  /*1e80*/  LDC R0, c[0x0][0x374] ;  /* 0x0000dd00ff007b82 */ /* 0x000ee20000000800 */
[----:B------:R-:W-:Y:S01]  /*1e90*/  PLOP3.LUT P1, PT, P1, PT, PT, 0x8, 0x80 ;  /* 0x000000000080781c */ /* 0x000fe20000f2e170 */
[----:B------:R-:W-:Y:S01]  /*1ea0*/  IMAD.MOV.U32 R14, RZ, RZ, RZ ;  /* 0x000000ffff0e7224 */ /* 0x000fe200078e00ff */
[----:B------:R-:W-:Y:S01]  /*1eb0*/  MOV R8, 0x1 ;  /* 0x0000000100087802 */ /* 0x000fe20000000f00 */
[----:B------:R-:W-:Y:S01]  /*1ec0*/  IMAD.MOV.U32 R10, RZ, RZ, RZ ;  /* 0x000000ffff0a7224 */ /* 0x000fe200078e00ff */
[----:B------:R-:W-:Y:S01]  /*1ed0*/  LOP3.LUT R17, R17, 0x20, RZ, 0xc0, !PT ;  /* 0x0000002011117812 */ /* 0x000fe200078ec0ff */
[----:B------:R-:W4:Y:S01]  /*1ee0*/  LDCU.64 UR14, c[0x0][0x348] ;  /* 0x00006900ff0e77ac */ /* 0x000f220008000a00 */
[----:B-1----:R-:W-:-:S02]  /*1ef0*/  UIADD3 UR5, UPT, UPT, UR4, 0xf, URZ ;  /* 0x0000000f04057890 */ /* 0x002fc4000fffe0ff */
[----:B------:R-:W-:Y:S02]  /*1f00*/  USEL UR22, UR6, 0x2, UP1 ;  /* 0x0000000206167887 */ /* 0x000fe40008800000 */
[----:B------:R-:W-:Y:S01]  /*1f10*/  USHF.R.S32.HI UR7, URZ, 0x1f, UR5 ;  /* 0x0000001fff077899 */ /* 0x000fe20008011405 */
[----:B------:R-:W-:-:S03]  /*1f20*/  UMOV UR23, URZ ;  /* 0x000000ff00177c82 */ /* 0x000fc60008000000 */
[----:B------:R-:W-:Y:S02]  /*1f30*/  ULEA.HI UR7, UR7, UR5, URZ, 0x4 ;  /* 0x0000000507077291 */ /* 0x000fe4000f8f20ff */
[----:B------:R-:W-:Y:S02]  /*1f40*/  UIADD3 UR5, UPT, UPT, UR4, -0x1, URZ ;  /* 0xffffffff04057890 */ /* 0x000fe4000fffe0ff */
[----:B------:R-:W-:Y:S02]  /*1f50*/  USHF.R.S32.HI UR7, URZ, 0x4, UR7 ;  /* 0x00000004ff077899 */ /* 0x000fe40008011407 */
[----:B------:R-:W-:Y:S02]  /*1f60*/  UISETP.GE.U32.AND UP2, UPT, UR5, -0x1f, UPT ;  /* 0xffffffe10500788c */ /* 0x000fe4000bf46070 */
[----:B------:R-:W-:Y:S02]  /*1f70*/  UISETP.LT.U32.AND UP0, UPT, UR7, 0x47, UPT ;  /* 0x000000470700788c */ /* 0x000fe4000bf01070 */
[----:B------:R-:W-:-:S02]  /*1f80*/  UIADD3 UR4, UPT, UPT, UR4, 0x1e, URZ ;  /* 0x0000001e04047890 */ /* 0x000fc4000fffe0ff */
[----:B------:R-:W-:-:S04]  /*1f90*/  USEL UR5, UR7, 0x47, UP0 ;  /* 0x0000004707057887 */ /* 0x000fc80008000000 */
[----:B------:R-:W-:Y:S02]  /*1fa0*/  UIADD3 UR21, UPT, UPT, UR5, -0x1, URZ ;  /* 0xffffffff05157890 */ /* 0x000fe4000fffe0ff */
[----:B------:R-:W-:Y:S02]  /*1fb0*/  @UP2 UIADD3 UR21, UPT, UPT, UR5, URZ, URZ ;  /* 0x000000ff05152290 */ /* 0x000fe4000fffe0ff */
[----:B------:R-:W-:Y:S02]  /*1fc0*/  UIADD3 UR24, UPT, UPT, UR7, -UR5, URZ ;  /* 0x8000000507187290 */ /* 0x000fe4000fffe0ff */
[----:B------:R-:W-:Y:S02]  /*1fd0*/  UIADD3 UR13, UPT, UPT, UR21, 0x1, URZ ;  /* 0x00000001150d7890 */ /* 0x000fe4000fffe0ff */
[----:B--2-4-:R-:W-:-:S12]  /*1fe0*/  UIADD3 UR21, UPT, UPT, -UR21, URZ, URZ ;  /* 0x000000ff15157290 */ /* 0x014fd8000fffe1ff */
.L_x_43:
[----:B------:R-:W-:Y:S01]  /*1ff0*/  UISETP.NE.AND UP0, UPT, UR37, URZ, UPT ;  /* 0x000000ff2500728c */ /* 0x000fe2000bf05270 */
[----:B------:R-:W1:Y:S08]  /*2000*/  S2UR UR37, SR_CgaCtaId ;  /* 0x00000000002579c3 */ /* 0x000e700000008800 */
[----:B------:R-:W-:Y:S05]  /*2010*/  BRA.U UP0, `(.L_x_24) ;  /* 0x0000000100347547 */ /* 0x000fea000b800000 */
[----:B------:R-:W2:Y:S01]  /*2020*/  S2R R2, SR_CgaCtaId ;  /* 0x0000000000027919 */ /* 0x000ea20000008800 */
[----:B------:R-:W-:-:S04]  /*2030*/  MOV R3, 0x400 ;  /* 0x0000040000037802 */ /* 0x000fc80000000f00 */
[----:B--2---:R-:W-:Y:S02]  /*2040*/  LEA R3, R2, R3, 0x18 ;  /* 0x0000000302037211 */ /* 0x004fe400078ec0ff */
[----:B------:R-:W-:-:S03]  /*2050*/  SHF.L.U32 R2, R8, 0x1f, RZ ;  /* 0x0000001f08027819 */ /* 0x000fc600000006ff */
[----:B------:R-:W-:-:S04]  /*2060*/  IMAD R3, R10, 0x8, R3 ;  /* 0x000000080a037824 */ /* 0x000fc800078e0203 */
[----:B------:R-:W2:Y:S02]  /*2070*/  SYNCS.PHASECHK.TRANS64.TRYWAIT P0, [R3+URZ+0x520], R2 ;  /* 0x00052002030075a7 */ /* 0x000ea400080011ff */
[----:B--2---:R-:W-:Y:S05]  /*2080*/  @!P0 BRA `(.L_x_25) ;  /* 0x0000005c00488947 */ /* 0x004fea0003800000 */
.L_x_135:
[----:B------:R-:W-:Y:S01]  /*2090*/  VIADD R10, R10, 0x1 ;  /* 0x000000010a0a7836 */ /* 0x000fe20000000000 */
[----:B------:R2:W-:Y:S04]  /*20a0*/  SYNCS.ARRIVE.TRANS64.A1T0 RZ, [R3+URZ+0x510], RZ ;  /* 0x000510ff03ff79a7 */ /* 0x0005e800081000ff */
[----:B------:R-:W-:-:S04]  /*20b0*/  ISETP.NE.AND P0, PT, R10, 0x2, PT ;  /* 0x000000020a00780c */ /* 0x000fc80003f05270 */
[----:B------:R-:W-:Y:S02]  /*20c0*/  SEL R10, R10, RZ, P0 ;  /* 0x000000ff0a0a7207 */ /* 0x000fe40000000000 */
[----:B--2---:R-:W-:-:S04]  /*20d0*/  SEL R3, RZ, 0x1, P0 ;  /* 0x00000001ff037807 */ /* 0x004fc80000000000 */
[----:B------:R-:W-:-:S07]  /*20e0*/  LOP3.LUT R8, R8, R3, RZ, 0x3c, !PT ;  /* 0x0000000308087212 */ /* 0x000fce00078e3cff */
.L_x_24:
[----:B------:R-:W-:Y:S01]  /*20f0*/  UMOV UR6, 0x400 ;  /* 0x0000040000067882 */ /* 0x000fe20000000000 */
[----:B------:R-:W-:Y:S01]  /*2100*/  LEA.HI R3, R21, R21, RZ, 0x1 ;  /* 0x0000001515037211 */ /* 0x000fe200078f08ff */
[----:B-1----:R-:W-:Y:S01]  /*2110*/  ULEA UR6, UR37, UR6, 0x18 ;  /* 0x0000000625067291 */ /* 0x002fe2000f8ec0ff */
[----:B------:R-:W-:Y:S01]  /*2120*/  SHF.L.U32 R2, R15, 0x1f, RZ ;  /* 0x0000001f0f027819 */ /* 0x000fe200000006ff */
[----:B------:R-:W-:Y:S01]  /*2130*/  UISETP.GE.U32.AND UP0, UPT, UR4, 0x1f, UPT ;  /* 0x0000001f0400788c */ /* 0x000fe2000bf06070 */
[----:B------:R-:W-:Y:S01]  /*2140*/  R2UR UR35, R16 ;  /* 0x00000000102372ca */ /* 0x000fe200000e0000 */
[----:B------:R-:W-:Y:S01]  /*2150*/  ULEA UR8, UR23, UR6, 0x3 ;  /* 0x0000000617087291 */ /* 0x000fe2000f8e18ff */
[----:B------:R-:W-:Y:S01]  /*2160*/  IMAD.SHL.U32 R3, R3, 0x40, RZ ;  /* 0x0000004003037824 */ /* 0x000fe200078e00ff */
[----:B------:R-:W-:Y:S01]  /*2170*/  R2UR UR11, R17 ;  /* 0x00000000110b72ca */ /* 0x000fe200000e0000 */
[----:B------:R-:W-:-:S03]  /*2180*/  UMOV UR25, URZ ;  /* 0x000000ff00197c82 */ /* 0x000fc60008000000 */
[----:B------:R-:W-:-:S03]  /*2190*/  LOP3.LUT R3, R3, 0xffffff80, RZ, 0xc0, !PT ;  /* 0xffffff8003037812 */ /* 0x000fc600078ec0ff */
[----:B------:R1:W2:Y:S01]  /*21a0*/  SYNCS.PHASECHK.TRANS64.TRYWAIT P0, [UR8+0x238], R2 ;  /* 0x00023802ff0075a7 */ /* 0x0002a20008001108 */
[----:B------:R-:W-:Y:S02]  /*21b0*/  R2UR UR9, R3 ;  /* 0x00000000030972ca */ /* 0x000fe400000e0000 */
[----:B------:R-:W-:-:S11]  /*21c0*/  R2UR UR8, R20 ;  /* 0x00000000140872ca */ /* 0x000fd600000e0000 */
[----:B------:R-:W-:Y:S02]  /*21d0*/  ULOP3.LUT UR35, UR9, 0x40, UR35, 0xf8, !UPT ;  /* 0x0000004009237892 */ /* 0x000fe4000f8ef823 */
[----:B------:R-:W-:Y:S01]  /*21e0*/  ULEA UR11, UR8, UR11, 0x6 ;  /* 0x0000000b080b7291 */ /* 0x000fe2000f8e30ff */
[----:B------:R-:W-:Y:S11]  /*21f0*/  BRA.U !UP0, `(.L_x_26) ;  /* 0x0000000108c07547 */ /* 0x000ff6000b800000 */
[----:B------:R-:W-:Y:S01]  /*2200*/  UMOV UR16, UR21 ;  /* 0x0000001500107c82 */ /* 0x000fe20008000000 */
[----:B------:R-:W-:Y:S01]  /*2210*/  UMOV UR17, UR23 ;  /* 0x0000001700117c82 */ /* 0x000fe20008000000 */
[----:B------:R-:W-:-:S05]  /*2220*/  UMOV UR34, URZ ;  /* 0x000000ff00227c82 */ /* 0x000fca0008000000 */
.L_x_32:
[----:B------:R-:W-:Y:S01]  /*2230*/  ULEA UR33, UR17, UR6, 0x3 ;  /* 0x0000000611217291 */ /* 0x000fe2000f8e18ff */
[----:B------:R-:W-:Y:S01]  /*2240*/  @P5 MOV R3, 0x1800 ;  /* 0x0000180000035802 */ /* 0x000fe20000000f00 */
[----:B-12-4-:R-:W-:Y:S10]  /*2250*/  @P0 BRA `(.L_x_27) ;  /* 0x00000000000c0947 */ /* 0x016ff40003800000 */
[----:B------:R-:W-:-:S04]  /*2260*/  SHF.L.U32 R5, R15, 0x1f, RZ ;  /* 0x0000001f0f057819 */ /* 0x000fc800000006ff */
[----:B------:R-:W2:Y:S02]  /*2270*/  SYNCS.PHASECHK.TRANS64.TRYWAIT P0, [UR33+0x238], R5 ;  /* 0x00023805ff0075a7 */ /* 0x000ea40008001121 */
[----:B--2---:R-:W-:Y:S05]  /*2280*/  @!P0 BRA `(.L_x_28) ;  /* 0x0000005800dc8947 */ /* 0x004fea0003800000 */
.L_x_27:
[----:B------:R2:W-:Y:S01]  /*2290*/  @P5 SYNCS.ARRIVE.TRANS64 RZ, [UR33], R3 ;  /* 0x00000003ffff59a7 */ /* 0x0005e20008000021 */
[----:B------:R-:W-:Y:S02]  /*22a0*/  ULOP3.LUT UR8, UR22, 0x2, URZ, 0xfc, !UPT ;  /* 0x0000000216087892 */ /* 0x000fe4000f8efcff */
[----:B------:R-:W-:Y:S02]  /*22b0*/  UIADD3 UR16, UPT, UPT, UR16, 0x1, URZ ;  /* 0x0000000110107890 */ /* 0x000fe4000fffe0ff */
[----:B------:R-:W-:Y:S02]  /*22c0*/  UISETP.NE.AND UP0, UPT, UR8, 0x2, UPT ;  /* 0x000000020800788c */ /* 0x000fe4000bf05270 */
[----:B------:R-:W-:-:S07]  /*22d0*/  UISETP.NE.AND UP2, UPT, UR16, 0x1, UPT ;  /* 0x000000011000788c */ /* 0x000fce000bf45270 */
[----:B------:R-:W-:Y:S05]  /*22e0*/  BRA.U UP0, `(.L_x_29) ;  /* 0x0000000100047547 */ /* 0x000fea000b800000 */
[----:B------:R-:W-:Y:S05]  /*22f0*/  BPT.TRAP 0x1 ;  /* 0x000000040000795c */ /* 0x000fea0000300000 */
.L_x_29:
[----:B------:R-:W-:Y:S04]  /*2300*/  BSSY.RECONVERGENT B0, `(.L_x_30) ;  /* 0x0000003000007945 */ /* 0x000fe80003800200 */
[----:B------:R-:W-:Y:S05]  /*2310*/  @!P4 BRA `(.L_x_31) ;  /* 0x000000000004c947 */ /* 0x000fea0003800000 */
[----:B------:R-:W-:Y:S05]  /*2320*/  BPT.TRAP 0x1 ;  /* 0x000000040000795c */ /* 0x000fea0000300000 */
.L_x_31:
[----:B------:R-:W-:Y:S05]  /*2330*/  BSYNC.RECONVERGENT B0 ;  /* 0x0000000000007941 */ /* 0x000fea0003800200 */
.L_x_30:
[----:B------:R-:W-:Y:S02]  /*2340*/  UIADD3 UR23, UPT, UPT, UR17, 0x1, URZ ;  /* 0x0000000111177890 */ /* 0x000fe4000fffe0ff */
[----:B------:R-:W-:Y:S02]  /*2350*/  ULEA UR32, UR17, UR6, 0xb ;  /* 0x0000000611207291 */ /* 0x000fe4000f8e58ff */
[----:B------:R-:W-:Y:S02]  /*2360*/  UISETP.NE.AND UP0, UPT, UR23, 0x47, UPT ;  /* 0x000000471700788c */ /* 0x000fe4000bf05270 */
[----:B------:R-:W-:Y:S02]  /*2370*/  UIADD3 UR28, UP1, UPT, UR14, 0x80, URZ ;  /* 0x000000800e1c7890 */ /* 0x000fe4000ff3e0ff */
[----:B------:R-:W-:Y:S02]  /*2380*/  USEL UR9, URZ, 0x1, UP0 ;  /* 0x00000001ff097887 */ /* 0x000fe40008000000 */
[----:B------:R-:W-:-:S02]  /*2390*/  USEL UR23, UR23, URZ, UP0 ;  /* 0x000000ff17177287 */ /* 0x000fc40008000000 */
[----:B------:R-:W-:Y:S02]  /*23a0*/  UIADD3 UR26, UP0, UPT, UR14, 0x180, URZ ;  /* 0x000001800e1a7890 */ /* 0x000fe4000ff1e0ff */
[----:B------:R-:W-:Y:S01]  /*23b0*/  ULEA UR8, UR23, UR6, 0x3 ;  /* 0x0000000617087291 */ /* 0x000fe2000f8e18ff */
[----:B------:R-:W-:Y:S01]  /*23c0*/  LOP3.LUT R15, R15, UR9, RZ, 0x3c, !PT ;  /* 0x000000090f0f7c12 */ /* 0x000fe2000f8e3cff */
[----:B------:R-:W-:Y:S02]  /*23d0*/  ULOP3.LUT UR33, UR33, 0xfefffff8, URZ, 0xc0, !UPT ;  /* 0xfefffff821217892 */ /* 0x000fe4000f8ec0ff */
[----:B------:R-:W-:Y:S01]  /*23e0*/  UIADD3.X UR29, UPT, UPT, URZ, UR15, URZ, UP1, !UPT ;  /* 0x0000000fff1d7290 */ /* 0x000fe20008ffe4ff */
[----:B-1----:R-:W-:Y:S01]  /*23f0*/  SHF.L.U32 R2, R15, 0x1f, RZ ;  /* 0x0000001f0f027819 */ /* 0x002fe200000006ff */
[----:B------:R-:W-:Y:S02]  /*2400*/  UIADD3 UR32, UPT, UPT, UR32, 0x3700, URZ ;  /* 0x0000370020207890 */ /* 0x000fe4000fffe0ff */
[----:B------:R-:W-:Y:S01]  /*2410*/  UIADD3.X UR27, UPT, UPT, URZ, UR15, URZ, UP0, !UPT ;  /* 0x0000000fff1b7290 */ /* 0x000fe200087fe4ff */
[----:B------:R4:W1:Y:S01]  /*2420*/  SYNCS.PHASECHK.TRANS64.TRYWAIT P0, [UR8+0x238], R2 ;  /* 0x00023802ff0075a7 */ /* 0x0008620008001108 */
[----:B------:R-:W-:Y:S01]  /*2430*/  ULEA UR8, UR17, UR6, 0xa ;  /* 0x0000000611087291 */ /* 0x000fe2000f8e50ff */
[----:B------:R-:W-:Y:S01]  /*2440*/  UMOV UR18, 0x0 ;  /* 0x0000000000127882 */ /* 0x000fe20000000000 */
[----:B------:R-:W-:-:S02]  /*2450*/  UMOV UR19, 0x10000000 ;  /* 0x1000000000137882 */ /* 0x000fc40000000000 */
[----:B------:R-:W-:Y:S01]  /*2460*/  UIADD3 UR8, UPT, UPT, UR8, 0x26f00, URZ ;  /* 0x00026f0008087890 */ /* 0x000fe2000fffe0ff */
[----:B------:R2:W-:Y:S01]  /*2470*/  UTMALDG.3D.2CTA [UR32], [UR28], desc[UR18] ;  /* 0x000012201c0075b4 */ /* 0x0005e20008211000 */
[----:B------:R-:W-:Y:S01]  /*2480*/  UMOV UR10, UR34 ;  /* 0x00000022000a7c82 */ /* 0x000fe20008000000 */
[----:B------:R-:W-:Y:S01]  /*2490*/  UMOV UR12, UR36 ;  /* 0x00000024000c7c82 */ /* 0x000fe20008000000 */
[----:B------:R-:W-:Y:S01]  /*24a0*/  UMOV UR9, UR33 ;  /* 0x0000002100097c82 */ /* 0x000fe20008000000 */
[----:B------:R-:W-:Y:S01]  /*24b0*/  UMOV UR25, UR13 ;  /* 0x0000000d00197c82 */ /* 0x000fe20008000000 */
[----:B------:R-:W-:-:S03]  /*24c0*/  UMOV UR17, UR23 ;  /* 0x0000001700117c82 */ /* 0x000fc60008000000 */
[----:B------:R4:W-:Y:S01]  /*24d0*/  UTMALDG.3D.2CTA [UR8], [UR26], desc[UR18] ;  /* 0x000012081a0075b4 */ /* 0x0009e20008211000 */
[----:B--2---:R-:W-:Y:S01]  /*24e0*/  UIADD3 UR34, UPT, UPT, UR34, 0x10, URZ ;  /* 0x0000001022227890 */ /* 0x004fe2000fffe0ff */
[----:B------:R-:W-:Y:S11]  /*24f0*/  BRA.U UP2, `(.L_x_32) ;  /* 0xfffffffd024c7547 */ /* 0x000ff6000b83ffff */
.L_x_26:
[----:B----4-:R-:W-:Y:S01]  /*2500*/  ULEA UR8, UR23, UR6, 0x3 ;  /* 0x0000000617087291 */ /* 0x010fe2000f8e18ff */
[----:B-1----:R-:W-:Y:S01]  /*2510*/  SHF.L.U32 R2, R15, 0x1f, RZ ;  /* 0x0000001f0f027819 */ /* 0x002fe200000006ff */
[----:B------:R-:W-:Y:S01]  /*2520*/  @!P1 SYNCS.ARRIVE.TRANS64.A1T0 RZ, [UR6+0x4a8], RZ ;  /* 0x0004a8ffffff99a7 */ /* 0x000fe20008100006 */
[----:B------:R-:W-:-:S06]  /*2530*/  UISETP.GT.AND UP0, UPT, UR7, UR5, UPT ;  /* 0x000000050700728c */ /* 0x000fcc000bf04270 */
[----:B--2---:R1:W2:Y:S03]  /*2540*/  SYNCS.PHASECHK.TRANS64.TRYWAIT P0, [UR8+0x238], R2 ;  /* 0x00023802ff0075a7 */ /* 0x0042a60008001108 */
[----:B------:R-:W-:Y:S05]  /*2550*/  BRA.U !UP0, `(.L_x_33) ;  /* 0x0000000108c07547 */ /* 0x000fea000b800000 */
[----:B------:R-:W-:Y:S01]  /*2560*/  UIADD3 UR26, UPT, UPT, UR24, UR25, URZ ;  /* 0x00000019181a7290 */ /* 0x000fe2000fffe0ff */
[----:B------:R-:W-:-:S11]  /*2570*/  UMOV UR27, UR23 ;  /* 0x00000017001b7c82 */ /* 0x000fd60008000000 */
.L_x_39:
[----:B------:R-:W-:Y:S01]  /*2580*/  ULEA UR17, UR27, UR6, 0x3 ;  /* 0x000000061b117291 */ /* 0x000fe2000f8e18ff */
[----:B--2---:R-:W-:Y:S01]  /*2590*/  @P5 MOV R3, 0x1800 ;  /* 0x0000180000035802 */ /* 0x004fe20000000f00 */
[----:B-12---:R-:W-:Y:S10]  /*25a0*/  @P0 BRA `(.L_x_34) ;  /* 0x00000000000c0947 */ /* 0x006ff40003800000 */
[----:B------:R-:W-:-:S04]  /*25b0*/  SHF.L.U32 R5, R15, 0x1f, RZ ;  /* 0x0000001f0f057819 */ /* 0x000fc800000006ff */
[----:B------:R-:W2:Y:S02]  /*25c0*/  SYNCS.PHASECHK.TRANS64.TRYWAIT P0, [UR17+0x238], R5 ;  /* 0x00023805ff0075a7 */ /* 0x000ea40008001111 */
[----:B--2---:R-:W-:Y:S05]  /*25d0*/  @!P0 BRA `(.L_x_35) ;  /* 0x0000005800208947 */ /* 0x004fea0003800000 */
.L_x_34:
[----:B------:R2:W-:Y:S01]  /*25e0*/  @P5 SYNCS.ARRIVE.TRANS64 RZ, [UR17], R3 ;  /* 0x00000003ffff59a7 */ /* 0x0005e20008000011 */
[----:B------:R-:W-:-:S04]  /*25f0*/  ULOP3.LUT UR8, UR22, 0x2, URZ, 0xfc, !UPT ;  /* 0x0000000216087892 */ /* 0x000fc8000f8efcff */
[----:B------:R-:W-:-:S09]  /*2600*/  UISETP.NE.AND UP0, UPT, UR8, 0x2, UPT ;  /* 0x000000020800788c */ /* 0x000fd2000bf05270 */
[----:B------:R-:W-:Y:S05]  /*2610*/  BRA.U UP0, `(.L_x_36) ;  /* 0x0000000100047547 */ /* 0x000fea000b800000 */
[----:B------:R-:W-:Y:S05]  /*2620*/  BPT.TRAP 0x1 ;  /* 0x000000040000795c */ /* 0x000fea0000300000 */
.L_x_36:
[----:B------:R-:W-:Y:S04]  /*2630*/  BSSY.RECONVERGENT B0, `(.L_x_37) ;  /* 0x0000003000007945 */ /* 0x000fe80003800200 */
[----:B------:R-:W-:Y:S05]  /*2640*/  @!P4 BRA `(.L_x_38) ;  /* 0x000000000004c947 */ /* 0x000fea0003800000 */
[----:B------:R-:W-:Y:S05]  /*2650*/  BPT.TRAP 0x1 ;  /* 0x000000040000795c */ /* 0x000fea0000300000 */
.L_x_38:
[----:B------:R-:W-:Y:S05]  /*2660*/  BSYNC.RECONVERGENT B0 ;  /* 0x0000000000007941 */ /* 0x000fea0003800200 */
.L_x_37:
        /* <DEDUP_REMOVED lines=9> */
[----:B------:R-:W-:Y:S02]  /*2700*/  USHF.L.U32 UR18, UR25, 0x4, URZ ;  /* 0x0000000419127899 */ /* 0x000fe400080006ff */
[----:B------:R-:W-:Y:S01]  /*2710*/  ULOP3.LUT UR17, UR17, 0xfefffff8, URZ, 0xc0, !UPT ;  /* 0xfefffff811117892 */ /* 0x000fe2000f8ec0ff */
[----:B-1----:R-:W-:Y:S01]  /*2720*/  SHF.L.U32 R2, R15, 0x1f, RZ ;  /* 0x0000001f0f027819 */ /* 0x002fe200000006ff */
[----:B------:R-:W-:Y:S02]  /*2730*/  UIADD3 UR16, UPT, UPT, UR16, 0x3700, URZ ;  /* 0x0000370010107890 */ /* 0x000fe4000fffe0ff */
[----:B------:R-:W-:Y:S01]  /*2740*/  UIADD3.X UR33, UPT, UPT, URZ, UR15, URZ, UP1, !UPT ;  /* 0x0000000fff217290 */ /* 0x000fe20008ffe4ff */
[----:B------:R4:W1:Y:S01]  /*2750*/  SYNCS.PHASECHK.TRANS64.TRYWAIT P0, [UR8+0x238], R2 ;  /* 0x00023802ff0075a7 */ /* 0x0008620008001108 */
[----:B------:R-:W-:-:S02]  /*2760*/  ULEA UR8, UR27, UR6, 0xa ;  /* 0x000000061b087291 */ /* 0x000fc4000f8e50ff */
[----:B------:R-:W-:Y:S02]  /*2770*/  UIADD3.X UR31, UPT, UPT, URZ, UR15, URZ, UP0, !UPT ;  /* 0x0000000fff1f7290 */ /* 0x000fe400087fe4ff */
[----:B------:R-:W-:Y:S01]  /*2780*/  UIADD3 UR8, UPT, UPT, UR8, 0x26f00, URZ ;  /* 0x00026f0008087890 */ /* 0x000fe2000fffe0ff */
[----:B------:R-:W-:Y:S01]  /*2790*/  UMOV UR28, 0x0 ;  /* 0x00000000001c7882 */ /* 0x000fe20000000000 */
[----:B------:R-:W-:Y:S01]  /*27a0*/  UMOV UR29, 0x10000000 ;  /* 0x10000000001d7882 */ /* 0x000fe20000000000 */
[----:B------:R-:W-:Y:S01]  /*27b0*/  UMOV UR19, UR35 ;  /* 0x0000002300137c82 */ /* 0x000fe20008000000 */
[----:B------:R-:W-:Y:S01]  /*27c0*/  UMOV UR20, UR36 ;  /* 0x0000002400147c82 */ /* 0x000fe20008000000 */
[----:B------:R-:W-:Y:S01]  /*27d0*/  UMOV UR12, UR36 ;  /* 0x00000024000c7c82 */ /* 0x000fe20008000000 */
[----:B------:R-:W-:Y:S01]  /*27e0*/  UMOV UR9, UR17 ;  /* 0x0000001100097c82 */ /* 0x000fe20008000000 */
[----:B------:R-:W-:Y:S01]  /*27f0*/  UMOV UR10, UR18 ;  /* 0x00000012000a7c82 */ /* 0x000fe20008000000 */
[----:B------:R4:W-:Y:S01]  /*2800*/  UTMALDG.3D.2CTA [UR16], [UR32], desc[UR28] ;  /* 0x00001c10200075b4 */ /* 0x0009e20008211000 */
[----:B------:R-:W-:Y:S01]  /*2810*/  UIADD3 UR25, UPT, UPT, UR25, 0x1, URZ ;  /* 0x0000000119197890 */ /* 0x000fe2000fffe0ff */
[----:B------:R-:W-:-:S03]  /*2820*/  UMOV UR27, UR23 ;  /* 0x00000017001b7c82 */ /* 0x000fc60008000000 */
[----:B------:R-:W-:Y:S01]  /*2830*/  UISETP.NE.AND UP0, UPT, UR25, UR26, UPT ;  /* 0x0000001a1900728c */ /* 0x000fe2000bf05270 */
[----:B------:R4:W-:Y:S08]  /*2840*/  UTMALDG.3D.2CTA [UR8], [UR30], desc[UR28] ;  /* 0x00001c081e0075b4 */ /* 0x0009f00008211000 */
[----:B----4-:R-:W-:Y:S05]  /*2850*/  BRA.U UP0, `(.L_x_39) ;  /* 0xfffffffd00487547 */ /* 0x010fea000b83ffff */
.L_x_33:
[----:B-1----:R-:W-:Y:S01]  /*2860*/  LEA R2, R14, UR6, 0x3 ;  /* 0x000000060e027c11 */ /* 0x002fe2000f8e18ff */
[----:B------:R-:W-:Y:S01]  /*2870*/  NOP ;  /* 0x0000000000007918 */ /* 0x000fe20000000000 */
[----:B--2---:R-:W-:Y:S02]  /*2880*/  SHF.L.U32 R3, R12, 0x1f, RZ ;  /* 0x0000001f0c037819 */ /* 0x004fe400000006ff */
[----:B------:R-:W-:Y:S02]  /*2890*/  LEA R4, R14, UR6, 0x4 ;  /* 0x000000060e047c11 */ /* 0x000fe4000f8e20ff */
[----:B------:R-:W1:Y:S02]  /*28a0*/  SYNCS.PHASECHK.TRANS64.TRYWAIT P0, [R2+URZ+0x4b0], R3 ;  /* 0x0004b003020075a7 */ /* 0x000e6400080011ff */
[----:B-1----:R-:W-:Y:S05]  /*28b0*/  @!P0 BRA `(.L_x_40) ;  /* 0x0000005400808947 */ /* 0x002fea0003800000 */
.L_x_138:
[----:B------:R-:W2:Y:S01]  /*28c0*/  LDS.128 R4, [R4+0x540] ;  /* 0x0005400004047984 */ /* 0x000ea20000000c00 */
[----:B------:R-:W-:Y:S01]  /*28d0*/  ISETP.GE.AND P0, PT, R26, 0x1, PT ;  /* 0x000000011a00780c */ /* 0x000fe20003f06270 */
[----:B-1----:R-:W-:Y:S01]  /*28e0*/  VIADD R2, R2, 0x4c0 ;  /* 0x000004c002027836 */ /* 0x002fe20000000000 */
[----:B------:R-:W-:Y:S01]  /*28f0*/  @!PT LDS RZ, [RZ] ;  /* 0x00000000fffff984 */ /* 0x000fe20000000800 */
[----:B------:R-:W-:Y:S01]  /*2900*/  @!PT LDS RZ, [RZ] ;  /* 0x00000000fffff984 */ /* 0x000fe20000000800 */
[----:B------:R-:W-:Y:S01]  /*2910*/  @!PT LDS RZ, [RZ] ;  /* 0x00000000fffff984 */ /* 0x000fe20000000800 */
[----:B------:R-:W-:Y:S01]  /*2920*/  @!PT LDS RZ, [RZ] ;  /* 0x00000000fffff984 */ /* 0x000fe20000000800 */
[----:B------:R1:W-:Y:S06]  /*2930*/  MEMBAR.ALL.CTA ;  /* 0x0000000000007992 */ /* 0x0003ec0000008000 */
[----:B-1----:R-:W1:Y:S01]  /*2940*/  FENCE.VIEW.ASYNC.S ;  /* 0x00000000000073c6 */ /* 0x002e620000000000 */
[----:B------:R-:W-:-:S04]  /*2950*/  PRMT R2, RZ, 0x654, R2 ;  /* 0x00000654ff027816 */ /* 0x000fc80000000002 */
[----:B-1----:R1:W-:Y:S01]  /*2960*/  SYNCS.ARRIVE.TRANS64.RED.A1T0 RZ, [R2+URZ], RZ ;  /* 0x000000ff02ff79a7 */ /* 0x0023e200081004ff */
[----:B--2---:R-:W-:-:S13]  /*2970*/  LOP3.LUT P2, RZ, R6, 0x1, RZ, 0xc0, !PT ;  /* 0x0000000106ff7812 */ /* 0x004fda000784c0ff */
[----:B------:R-:W-:Y:S01]  /*2980*/  @P2 SHF.R.U32.HI R3, RZ, 0x10, R5 ;  /* 0x00000010ff032819 */ /* 0x000fe20000011605 */
[----:B------:R-:W-:Y:S01]  /*2990*/  VOTEU.ANY UP0, P2 ;  /* 0x0000000000ff7886 */ /* 0x000fe20001000100 */
[----:B------:R-:W-:Y:S02]  /*29a0*/  @P2 MOV R13, R4 ;  /* 0x00000004000d2202 */ /* 0x000fe40000000f00 */
[----:B------:R-:W-:Y:S02]  /*29b0*/  @P2 R2UR.BROADCAST UR8, R3 ;  /* 0x00000000030822ca */ /* 0x000fe400008e0000 */
[----:B------:R-:W-:-:S11]  /*29c0*/  @P2 LOP3.LUT R11, R5, 0xffff, RZ, 0xc0, !PT ;  /* 0x0000ffff050b2812 */ /* 0x000fd600078ec0ff */
[----:B------:R-:W-:Y:S01]  /*29d0*/  @UP0 UMOV UR36, UR8 ;  /* 0x0000000800240c82 */ /* 0x000fe20008000000 */
[----:B-1----:R-:W-:Y:S05]  /*29e0*/  @!P0 BRA `(.L_x_41) ;  /* 0x0000000000b88947 */ /* 0x002fea0003800000 */
[----:B------:R-:W3:Y:S01]  /*29f0*/  LDC.64 R4, c[0x0][0xb18] ;  /* 0x0002c600ff047b82 */ /* 0x000ee20000000a00 */
[----:B------:R-:W-:-:S07]  /*2a00*/  ISETP.NE.AND P3, PT, R26, 0x1, PT ;  /* 0x000000011a00780c */ /* 0x000fce0003f65270 */
[----:B------:R-:W1:Y:S08]  /*2a10*/  LDC.64 R6, c[0x0][0xb10] ;  /* 0x0002c400ff067b82 */ /* 0x000e700000000a00 */
[----:B------:R-:W2:Y:S08]  /*2a20*/  LDC R18, c[0x0][0xb20] ;  /* 0x0002c800ff127b82 */ /* 0x000eb00000000800 */
[----:B------:R-:W4:Y:S01]  /*2a30*/  LDC R20, c[0x0][0xb0c] ;  /* 0x0002c300ff147b82 */ /* 0x000f220000000800 */
[----:B---3--:R-:W-:Y:S01]  /*2a40*/  IMAD.HI.U32 R19, R0, R5, RZ ;  /* 0x0000000500137227 */ /* 0x008fe200078e00ff */
[----:B------:R-:W-:-:S03]  /*2a50*/  ISETP.NE.AND P0, PT, R4, 0x1, PT ;  /* 0x000000010400780c */ /* 0x000fc60003f05270 */
[----:B------:R-:W-:-:S03]  /*2a60*/  IMAD.HI.U32 R5, R11, R5, RZ ;  /* 0x000000050b057227 */ /* 0x000fc600078e00ff */
[----:B------:R-:W3:Y:S01]  /*2a70*/  LDC.64 R2, c[0x0][0xb28] ;  /* 0x0002ca00ff027b82 */ /* 0x000ee20000000a00 */
[----:B-1----:R-:W-:-:S04]  /*2a80*/  IMAD.HI.U32 R22, R9, R6, RZ ;  /* 0x0000000609167227 */ /* 0x002fc800078e00ff */
[----:B------:R-:W-:Y:S01]  /*2a90*/  IMAD.HI.U32 R24, R13, R6, RZ ;  /* 0x000000060d187227 */ /* 0x000fe200078e00ff */
[----:B------:R-:W-:Y:S02]  /*2aa0*/  SHF.R.U32.HI R22, RZ, R7, R22 ;  /* 0x00000007ff167219 */ /* 0x000fe40000011616 */
[-C--:B--2---:R-:W-:Y:S02]  /*2ab0*/  SHF.R.U32.HI R19, RZ, R18.reuse, R19 ;  /* 0x00000012ff137219 */ /* 0x084fe40000011613 */
[----:B------:R-:W-:Y:S02]  /*2ac0*/  SHF.R.U32.HI R18, RZ, R18, R5 ;  /* 0x00000012ff127219 */ /* 0x000fe40000011605 */
[----:B------:R-:W-:Y:S02]  /*2ad0*/  SEL R19, R0, R19, !P0 ;  /* 0x0000001300137207 */ /* 0x000fe40004000000 */
[----:B------:R-:W-:Y:S02]  /*2ae0*/  SHF.R.U32.HI R24, RZ, R7, R24 ;  /* 0x00000007ff187219 */ /* 0x000fe40000011618 */
[----:B----4-:R-:W-:-:S02]  /*2af0*/  ISETP.NE.AND P1, PT, R20, 0x1, PT ;  /* 0x000000011400780c */ /* 0x010fc40003f25270 */
[----:B------:R-:W-:Y:S02]  /*2b00*/  SEL R5, R11, R18, !P0 ;  /* 0x000000120b057207 */ /* 0x000fe40004000000 */
[----:B------:R-:W-:Y:S02]  /*2b10*/  SEL R21, R9, R22, !P1 ;  /* 0x0000001609157207 */ /* 0x000fe40004800000 */
[----:B------:R-:W-:Y:S01]  /*2b20*/  SEL R7, R13, R24, !P1 ;  /* 0x000000180d077207 */ /* 0x000fe20004800000 */
[----:B---3--:R-:W-:-:S04]  /*2b30*/  IMAD.HI.U32 R22, R19, R2, RZ ;  /* 0x0000000213167227 */ /* 0x008fc800078e00ff */
[----:B------:R-:W-:Y:S01]  /*2b40*/  IMAD.HI.U32 R6, R21, R2, RZ ;  /* 0x0000000215067227 */ /* 0x000fe200078e00ff */
[----:B------:R-:W-:-:S04]  /*2b50*/  @P3 SHF.R.U32.HI R19, RZ, R3, R22 ;  /* 0x00000003ff133219 */ /* 0x000fc80000011616 */
        /* <DEDUP_REMOVED lines=8> */
[----:B------:R-:W-:-:S04]  /*2be0*/  @!P0 IMAD.HI.U32 R18, R7, R2, RZ ;  /* 0x0000000207128227 */ /* 0x000fc800078e00ff */
[----:B------:R-:W-:Y:S01]  /*2bf0*/  IMAD.MOV R2, RZ, RZ, -R6 ;  /* 0x000000ffff027224 */ /* 0x000fe200078e0a06 */
[----:B------:R-:W-:-:S03]  /*2c00*/  @!P0 SHF.R.U32.HI R18, RZ, R3, R18 ;  /* 0x00000003ff128219 */ /* 0x000fc60000011612 */
[----:B------:R-:W-:Y:S01]  /*2c10*/  IMAD R2, R26, R2, R5 ;  /* 0x000000021a027224 */ /* 0x000fe200078e0205 */
[----:B------:R-:W-:Y:S02]  /*2c20*/  @!P0 SEL R3, R7, R18, !P3 ;  /* 0x0000001207038207 */ /* 0x000fe40005800000 */
[----:B------:R-:W-:-:S03]  /*2c30*/  IADD3 R18, PT, PT, -R5, RZ, RZ ;  /* 0x000000ff05127210 */ /* 0x000fc60007ffe1ff */
[--C-:B------:R-:W-:Y:S02]  /*2c40*/  @!P0 IMAD.IADD R6, R6, 0x1, -R3.reuse ;  /* 0x0000000106068824 */ /* 0x100fe400078e0a03 */
[----:B------:R-:W-:Y:S01]  /*2c50*/  @!P0 IMAD R3, R2, R21, R3 ;  /* 0x0000001502038224 */ /* 0x000fe200078e0203 */
[----:B------:R-:W-:Y:S01]  /*2c60*/  IADD3 R2, PT, PT, -R7, RZ, RZ ;  /* 0x000000ff07027210 */ /* 0x000fe20007ffe1ff */
[----:B------:R-:W-:Y:S02]  /*2c70*/  @!P0 IMAD R5, R26, R6, R7 ;  /* 0x000000061a058224 */ /* 0x000fe400078e0207 */
[----:B------:R-:W-:Y:S02]  /*2c80*/  IMAD R11, R4, R18, R11 ;  /* 0x00000012040b7224 */ /* 0x000fe400078e020b */
[----:B------:R-:W-:Y:S02]  /*2c90*/  @!P0 IMAD.MOV.U32 R7, RZ, RZ, R3 ;  /* 0x000000ffff078224 */ /* 0x000fe400078e0003 */
[----:B------:R-:W-:-:S02]  /*2ca0*/  IMAD R2, R20, R2, R13 ;  /* 0x0000000214027224 */ /* 0x000fc400078e020d */
[----:B------:R-:W-:Y:S02]  /*2cb0*/  IMAD R11, R5, R4, R11 ;  /* 0x00000004050b7224 */ /* 0x000fe400078e020b */
[----:B------:R-:W-:Y:S02]  /*2cc0*/  IMAD R13, R7, R20, R2 ;  /* 0x00000014070d7224 */ /* 0x000fe400078e0202 */
.L_x_41:
[----:B------:R-:W1:Y:S02]  /*2cd0*/  LDCU UR8, c[0x0][0xb30] ;  /* 0x00016600ff0877ac */ /* 0x000e640008000800 */
[----:B-1----:R-:W-:-:S09]  /*2ce0*/  UISETP.NE.AND UP0, UPT, UR8, 0x1, UPT ;  /* 0x000000010800788c */ /* 0x002fd2000bf05270 */
[----:B------:R-:W-:Y:S05]  /*2cf0*/  BRA.U UP0, `(.L_x_42) ;  /* 0x0000000100407547 */ /* 0x000fea000b800000 */
[----:B------:R-:W1:Y:S08]  /*2d00*/  LDC.64 R4, c[0x0][0xb10] ;  /* 0x0002c400ff047b82 */ /* 0x000e700000000a00 */
[----:B------:R-:W2:Y:S08]  /*2d10*/  LDC.64 R2, c[0x0][0xb18] ;  /* 0x0002c600ff027b82 */ /* 0x000eb00000000a00 */
[----:B------:R-:W4:Y:S08]  /*2d20*/  LDC R6, c[0x0][0xb20] ;  /* 0x0002c800ff067b82 */ /* 0x000f300000000800 */
[----:B------:R-:W3:Y:S01]  /*2d30*/  LDC R18, c[0x0][0xb0c] ;  /* 0x0002c300ff127b82 */ /* 0x000ee20000000800 */
[----:B-1----:R-:W-:-:S05]  /*2d40*/  IMAD.HI.U32 R4, R13, R4, RZ ;  /* 0x000000040d047227 */ /* 0x002fca00078e00ff */
[----:B------:R-:W-:Y:S01]  /*2d50*/  SHF.R.U32.HI R4, RZ, R5, R4 ;  /* 0x00000005ff047219 */ /* 0x000fe20000011604 */
[----:B--2---:R-:W-:Y:S01]  /*2d60*/  IMAD.HI.U32 R3, R11, R3, RZ ;  /* 0x000000030b037227 */ /* 0x004fe200078e00ff */
[----:B------:R-:W-:-:S04]  /*2d70*/  ISETP.NE.AND P0, PT, R2, 0x1, PT ;  /* 0x000000010200780c */ /* 0x000fc80003f05270 */
[----:B----4-:R-:W-:-:S04]  /*2d80*/  SHF.R.U32.HI R6, RZ, R6, R3 ;  /* 0x00000006ff067219 */ /* 0x010fc80000011603 */
[----:B------:R-:W-:Y:S02]  /*2d90*/  SEL R3, R11, R6, !P0 ;  /* 0x000000060b037207 */ /* 0x000fe40004000000 */
[----:B---3--:R-:W-:-:S04]  /*2da0*/  ISETP.NE.AND P1, PT, R18, 0x1, PT ;  /* 0x000000011200780c */ /* 0x008fc80003f25270 */
[----:B------:R-:W-:-:S05]  /*2db0*/  SEL R4, R13, R4, !P1 ;  /* 0x000000040d047207 */ /* 0x000fca0004800000 */
[----:B------:R-:W-:Y:S02]  /*2dc0*/  IMAD.IADD R5, R3, 0x1, -R4 ;  /* 0x0000000103057824 */ /* 0x000fe400078e0a04 */
[----:B------:R-:W-:Y:S02]  /*2dd0*/  IMAD.IADD R3, R4, 0x1, -R3 ;  /* 0x0000000104037824 */ /* 0x000fe400078e0a03 */
[----:B------:R-:W-:Y:S02]  /*2de0*/  IMAD R13, R5, R18, R13 ;  /* 0x00000012050d7224 */ /* 0x000fe400078e020d */
[----:B------:R-:W-:-:S07]  /*2df0*/  IMAD R11, R3, R2, R11 ;  /* 0x00000002030b7224 */ /* 0x000fce00078e020b */
.L_x_42:
[----:B------:R-:W-:Y:S01]  /*2e00*/  VIADD R14, R14, 0x1 ;  /* 0x000000010e0e7836 */ /* 0x000fe20000000000 */
[----:B------:R-:W-:Y:S01]  /*2e10*/  PLOP3.LUT P1, PT, PT, PT, PT, 0x80, 0x8 ;  /* 0x000000000008781c */ /* 0x000fe20003f2f070 */
[----:B------:R-:W-:Y:S02]  /*2e20*/  IMAD.IADD R21, R13, 0x1, R60 ;  /* 0x000000010d157824 */ /* 0x000fe400078e023c */
[----:B------:R-:W-:Y:S01]  /*2e30*/  IMAD.IADD R20, R11, 0x1, R58 ;  /* 0x000000010b147824 */ /* 0x000fe200078e023a */
[----:B------:R-:W-:-:S04]  /*2e40*/  ISETP.NE.AND P0, PT, R14, 0x2, PT ;  /* 0x000000020e00780c */ /* 0x000fc80003f05270 */
[----:B------:R-:W-:Y:S02]  /*2e50*/  SEL R3, RZ, 0x1, P0 ;  /* 0x00000001ff037807 */ /* 0x000fe40000000000 */
[----:B------:R-:W-:Y:S02]  /*2e60*/  SEL R14, R14, RZ, P0 ;  /* 0x000000ff0e0e7207 */ /* 0x000fe40000000000 */
[----:B------:R-:W-:Y:S01]  /*2e70*/  LOP3.LUT R12, R12, R3, RZ, 0x3c, !PT ;  /* 0x000000030c0c7212 */ /* 0x000fe200078e3cff */
[----:B------:R-:W-:Y:S05]  /*2e80*/  @P2 BRA `(.L_x_43) ;  /* 0xfffffff000582947 */ /* 0x000fea000383ffff */
[----:B---3--:R-:W-:Y:S01]  /*2e90*/  HFMA2 R0, -RZ, RZ, 0, 0 ;  /* 0x00000000ff007431 */ /* 0x008fe200000001ff */
[----:B------:R-:W-:-:S12]  /*2ea0*/  UIADD3 UR4, UPT, UPT, UR6, 0x238, URZ ;  /* 0x0000023806047890 */ /* 0x000fd8000fffe0ff */
.L_x_48:
[----:B------:R-:W-:Y:S01]  /*2eb0*/  ULEA UR5, UR23, UR4, 0x3 ;  /* 0x0000000417057291 */ /* 0x000fe2000f8e18ff */
[----:B-1----:R-:W-:-:S08]  /*2ec0*/  SHF.L.U32 R3, R15, 0x1f, RZ ;  /* 0x0000001f0f037819 */ /* 0x002fd000000006ff */
[----:B------:R-:W1:Y:S02]  /*2ed0*/  SYNCS.PHASECHK.TRANS64.TRYWAIT P0, [UR5], R3 ;  /* 0x00000003ff0075a7 */ /* 0x000e640008001105 */
[----:B-1----:R-:W-:Y:S05]  /*2ee0*/  @!P0 BRA `(.L_x_44) ;  /* 0x0000005000088947 */ /* 0x002fea0003800000 */
.L_x_140:
[----:B------:R-:W-:-:S04]  /*2ef0*/  UIADD3 UR7, UPT, UPT, UR23, 0x1, URZ ;  /* 0x0000000117077890 */ /* 0x000fc8000fffe0ff */
[----:B------:R-:W-:-:S04]  /*2f00*/  UISETP.NE.AND UP0, UPT, UR7, 0x47, UPT ;  /* 0x000000470700788c */ /* 0x000fc8000bf05270 */
[----:B------:R-:W-:Y:S02]  /*2f10*/  USEL UR8, URZ, 0x1, UP0 ;  /* 0x00000001ff087887 */ /* 0x000fe40008000000 */
[----:B------:R-:W-:-:S04]  /*2f20*/  USEL UR7, UR7, URZ, UP0 ;  /* 0x000000ff07077287 */ /* 0x000fc80008000000 */
[----:B------:R-:W-:Y:S01]  /*2f30*/  ULEA UR5, UR7, UR4, 0x3 ;  /* 0x0000000407057291 */ /* 0x000fe2000f8e18ff */
[----:B------:R-:W-:-:S04]  /*2f40*/  LOP3.LUT R15, R15, UR8, RZ, 0x3c, !PT ;  /* 0x000000080f0f7c12 */ /* 0x000fc8000f8e3cff */
[----:B-1----:R-:W-:-:S04]  /*2f50*/  SHF.L.U32 R3, R15, 0x1f, RZ ;  /* 0x0000001f0f037819 */ /* 0x002fc800000006ff */
[----:B------:R-:W1:Y:S02]  /*2f60*/  SYNCS.PHASECHK.TRANS64.TRYWAIT P0, [UR5], R3 ;  /* 0x00000003ff0075a7 */ /* 0x000e640008001105 */
[----:B-1----:R-:W-:Y:S05]  /*2f70*/  @!P0 BRA `(.L_x_45) ;  /* 0x0000004c00fc8947 */ /* 0x002fea0003800000 */
.L_x_142:
[----:B------:R-:W-:Y:S01]  /*2f80*/  UIADD3 UR8, UPT, UPT, UR7, 0x1, URZ ;  /* 0x0000000107087890 */ /* 0x000fe2000fffe0ff */
[----:B------:R-:W-:-:S03]  /*2f90*/  ISETP.NE.AND P0, PT, R0, 0x44, PT ;  /* 0x000000440000780c */ /* 0x000fc60003f05270 */
        /* <DEDUP_REMOVED lines=8> */
.L_x_144:
[----:B------:R-:W-:Y:S05]  /*3020*/  @!P0 EXIT ;  /* 0x000000000000894d */ /* 0x000fea0003800000 */
[----:B------:R-:W-:-:S04]  /*3030*/  UIADD3 UR7, UPT, UPT, UR8, 0x1, URZ ;  /* 0x0000000108077890 */ /* 0x000fc8000fffe0ff */
[----:B------:R-:W-:-:S04]  /*3040*/  UISETP.NE.AND UP0, UPT, UR7, 0x47, UPT ;  /* 0x000000470700788c */ /* 0x000fc8000bf05270 */
[----:B------:R-:W-:Y:S02]  /*3050*/  USEL UR9, URZ, 0x1, UP0 ;  /* 0x00000001ff097887 */ /* 0x000fe40008000000 */
[----:B------:R-:W-:-:S04]  /*3060*/  USEL UR7, UR7, URZ, UP0 ;  /* 0x000000ff07077287 */ /* 0x000fc80008000000 */
[----:B------:R-:W-:Y:S01]  /*3070*/  ULEA UR5, UR7, UR6, 0x3 ;  /* 0x0000000607057291 */ /* 0x000fe2000f8e18ff */
[----:B------:R-:W-:-:S04]  /*3080*/  LOP3.LUT R15, R15, UR9, RZ, 0x3c, !PT ;  /* 0x000000090f0f7c12 */ /* 0x000fc8000f8e3cff */
[----:B-1----:R-:W-:-:S04]  /*3090*/  SHF.L.U32 R3, R15, 0x1f, RZ ;  /* 0x0000001f0f037819 */ /* 0x002fc800000006ff */
[----:B------:R-:W1:Y:S02]  /*30a0*/  SYNCS.PHASECHK.TRANS64.TRYWAIT P0, [UR5+0x238], R3 ;  /* 0x00023803ff0075a7 */ /* 0x000e640008001105 */
[----:B-1----:R-:W-:Y:S05]  /*30b0*/  @!P0 BRA `(.L_x_47) ;  /* 0x0000004c00dc8947 */ /* 0x002fea0003800000 */
.L_x_146:
[----:B------:R-:W-:Y:S01]  /*30c0*/  UIADD3 UR7, UPT, UPT, UR7, 0x1, URZ ;  /* 0x0000000107077890 */ /* 0x000fe2000fffe0ff */
[----:B------:R-:W-:-:S03]  /*30d0*/  IADD3 R0, PT, PT, R0, 0x4, RZ ;  /* 0x0000000400007810 */ /* 0x000fc60007ffe0ff */
[----:B------:R-:W-:-:S04]  /*30e0*/  UISETP.NE.AND UP0, UPT, UR7, 0x47, UPT ;  /* 0x000000470700788c */ /* 0x000fc8000bf05270 */
[----:B------:R-:W-:Y:S02]  /*30f0*/  USEL UR5, URZ, 0x1, UP0 ;  /* 0x00000001ff057887 */ /* 0x000fe40008000000 */
[----:B------:R-:W-:-:S04]  /*3100*/  USEL UR23, UR7, URZ, UP0 ;  /* 0x000000ff07177287 */ /* 0x000fc80008000000 */
[----:B------:R-:W-:Y:S01]  /*3110*/  LOP3.LUT R15, R15, UR5, RZ, 0x3c, !PT ;  /* 0x000000050f0f7c12 */ /* 0x000fe2000f8e3cff */
[----:B------:R-:W-:Y:S07]  /*3120*/  BRA `(.L_x_48) ;  /* 0xfffffffc00607947 */ /* 0x000fee000383ffff */
.L_x_23:
[----:B------:R-:W-:-:S04]  /*3130*/  UISETP.NE.AND UP1, UPT, UR37, URZ, UPT ;  /* 0x000000ff2500728c */ /* 0x000fc8000bf25270 */
[----:B------:R-:W-:-:S09]  /*3140*/  UISETP.NE.OR UP1, UPT, UR10, 0x1, UP1 ;  /* 0x000000010a00788c */ /* 0x000fd20008f25670 */
[----:B------:R-:W-:Y:S05]  /*3150*/  BRA.U UP1, `(.L_x_49) ;  /* 0x00000005014c7547 */ /* 0x000fea000b800000 */
[----:B------:R-:W-:Y:S01]  /*3160*/  ISETP.GE.U32.AND P2, PT, R10, 0x2, PT ;  /* 0x000000020a00780c */ /* 0x000fe20003f46070 */
[----:B------:R-:W-:Y:S01]  /*3170*/  IMAD.MOV.U32 R12, RZ, RZ, 0x1 ;  /* 0x00000001ff0c7424 */ /* 0x000fe200078e00ff */
[----:B------:R-:W-:Y:S02]  /*3180*/  MOV R11, RZ ;  /* 0x000000ff000b7202 */ /* 0x000fe40000000f00 */
[----:B------:R-:W-:Y:S01]  /*3190*/  CS2R R8, SRZ ;  /* 0x0000000000087805 */ /* 0x000fe2000001ff00 */
[----:B------:R-:W-:Y:S01]  /*31a0*/  IMAD.MOV.U32 R3, RZ, RZ, RZ ;  /* 0x000000ffff037224 */ /* 0x000fe200078e00ff */
[----:B------:R-:W-:Y:S01]  /*31b0*/  UMOV UR4, 0x400 ;  /* 0x0000040000047882 */ /* 0x000fe20000000000 */
[----:B------:R-:W-:Y:S01]  /*31c0*/  UMOV UR6, URZ ;  /* 0x000000ff00067c82 */ /* 0x000fe20008000000 */
[----:B------:R-:W-:-:S12]  /*31d0*/  ULEA UR37, UR37, UR4, 0x18 ;  /* 0x0000000425257291 */ /* 0x000fd8000f8ec0ff */
.L_x_53:
[----:B------:R-:W-:Y:S02]  /*31e0*/  LEA R0, R3, UR37, 0x3 ;  /* 0x0000002503007c11 */ /* 0x000fe4000f8e18ff */
[----:B------:R-:W-:-:S03]  /*31f0*/  SHF.L.U32 R5, R8, 0x1f, RZ ;  /* 0x0000001f08057819 */ /* 0x000fc600000006ff */
[----:B------:R-:W-:Y:S01]  /*3200*/  VIADD R4, R0, 0x520 ;  /* 0x0000052000047836 */ /* 0x000fe20000000000 */
[----:B------:R-:W1:Y:S02]  /*3210*/  SYNCS.PHASECHK.TRANS64.TRYWAIT P0, [R0+URZ+0x510], R5 ;  /* 0x00051005000075a7 */ /* 0x000e6400080011ff */
[----:B-1----:R-:W-:Y:S05]  /*3220*/  @!P0 BRA `(.L_x_50) ;  /* 0x0000004c00988947 */ /* 0x002fea0003800000 */
.L_x_147:
[----:B------:R-:W-:Y:S01]  /*3230*/  ULEA UR5, UR6, UR37, 0x3 ;  /* 0x0000002506057291 */ /* 0x000fe2000f8e18ff */
[----:B------:R-:W-:Y:S01]  /*3240*/  PRMT R4, RZ, 0x654, R4 ;  /* 0x00000654ff047816 */ /* 0x000fe20000000004 */
[----:B-1----:R-:W-:Y:S01]  /*3250*/  @!P2 IMAD.MOV.U32 R5, RZ, RZ, 0x10 ;  /* 0x00000010ff05a424 */ /* 0x002fe200078e00ff */
[----:B------:R-:W-:Y:S01]  /*3260*/  SHF.L.U32 R7, R12, 0x1f, RZ ;  /* 0x0000001f0c077819 */ /* 0x000fe200000006ff */
[----:B------:R-:W-:Y:S01]  /*3270*/  UIADD3 UR4, UPT, UPT, UR5, 0x4b0, URZ ;  /* 0x000004b005047890 */ /* 0x000fe2000fffe0ff */
[----:B------:R1:W-:Y:S05]  /*3280*/  SYNCS.ARRIVE.TRANS64.RED.A1T0 RZ, [R4+URZ], RZ ;  /* 0x000000ff04ff79a7 */ /* 0x0003ea00081004ff */
[----:B------:R-:W-:Y:S01]  /*3290*/  IMAD.U32 R13, RZ, RZ, UR4 ;  /* 0x00000004ff0d7e24 */ /* 0x000fe2000f8e00ff */
[----:B------:R-:W2:Y:S04]  /*32a0*/  SYNCS.PHASECHK.TRANS64.TRYWAIT P0, [UR5+0x4c0], R7 ;  /* 0x0004c007ff0075a7 */ /* 0x000ea80008001105 */
[----:B------:R-:W-:Y:S01]  /*32b0*/  PRMT R13, R10, 0x654, R13 ;  /* 0x000006540a0d7816 */ /* 0x000fe2000000000d */
[----:B-12---:R-:W-:Y:S06]  /*32c0*/  @!P0 BRA `(.L_x_51) ;  /* 0x0000004c00848947 */ /* 0x006fec0003800000 */
.L_x_149:
[----:B------:R-:W-:Y:S01]  /*32d0*/  ULEA UR4, UR6, UR37, 0x4 ;  /* 0x0000002506047291 */ /* 0x000fe2000f8e20ff */
[----:B------:R-:W-:Y:S01]  /*32e0*/  SEL R2, R13, R2, !P2 ;  /* 0x000000020d027207 */ /* 0x000fe20005000000 */
[----:B------:R-:W-:Y:S01]  /*32f0*/  UIADD3 UR5, UPT, UPT, UR5, 0x4b0, URZ ;  /* 0x000004b005057890 */ /* 0x000fe2000fffe0ff */
[----:B-1----:R-:W-:Y:S01]  /*3300*/  LEA R0, R11, UR37, 0x3 ;  /* 0x000000250b007c11 */ /* 0x002fe2000f8e18ff */
[----:B------:R-:W-:Y:S01]  /*3310*/  UIADD3 UR4, UPT, UPT, UR4, 0x540, URZ ;  /* 0x0000054004047890 */ /* 0x000fe2000fffe0ff */
[----:B------:R1:W-:Y:S01]  /*3320*/  @!P2 SYNCS.ARRIVE.TRANS64.RED RZ, [R2+URZ], R5 ;  /* 0x0000000502ffa9a7 */ /* 0x0003e200080004ff */
[----:B------:R-:W-:Y:S01]  /*3330*/  UIADD3 UR6, UPT, UPT, UR6, 0x1, URZ ;  /* 0x0000000106067890 */ /* 0x000fe2000fffe0ff */
[----:B------:R-:W-:-:S03]  /*3340*/  VIADD R3, R3, 0x1 ;  /* 0x0000000103037836 */ /* 0x000fc60000000000 */
[----:B------:R-:W-:Y:S02]  /*3350*/  UISETP.NE.AND UP0, UPT, UR6, 0x2, UPT ;  /* 0x000000020600788c */ /* 0x000fe4000bf05270 */
[----:B------:R-:W-:Y:S01]  /*3360*/  ISETP.NE.AND P0, PT, R3, 0x2, PT ;  /* 0x000000020300780c */ /* 0x000fe20003f05270 */
[----:B------:R-:W-:Y:S06]  /*3370*/  UGETNEXTWORKID.BROADCAST [UR4], [UR5] ;  /* 0x00000000040073ca */ /* 0x000fec0008000100 */
[----:B------:R-:W-:Y:S02]  /*3380*/  USEL UR4, URZ, 0x1, UP0 ;  /* 0x00000001ff047887 */ /* 0x000fe40008000000 */
[----:B------:R-:W-:-:S04]  /*3390*/  USEL UR6, UR6, URZ, UP0 ;  /* 0x000000ff06067287 */ /* 0x000fc80008000000 */
[----:B------:R-:W-:Y:S02]  /*33a0*/  LOP3.LUT R12, R12, UR4, RZ, 0x3c, !PT ;  /* 0x000000040c0c7c12 */ /* 0x000fe4000f8e3cff */
[----:B-1----:R-:W-:-:S04]  /*33b0*/  SHF.L.U32 R5, R9, 0x1f, RZ ;  /* 0x0000001f09057819 */ /* 0x002fc800000006ff */
[----:B------:R-:W1:Y:S02]  /*33c0*/  SYNCS.PHASECHK.TRANS64.TRYWAIT P1, [R0+URZ+0x4b0], R5 ;  /* 0x0004b005000075a7 */ /* 0x000e6400080211ff */
[----:B-1----:R-:W-:Y:S05]  /*33d0*/  @!P1 BRA `(.L_x_52) ;  /* 0x0000004c00589947 */ /* 0x002fea0003800000 */
.L_x_150:
[----:B------:R-:W-:Y:S01]  /*33e0*/  LEA R4, R11, UR37, 0x4 ;  /* 0x000000250b047c11 */ /* 0x000fe2000f8e20ff */
[----:B-1----:R-:W-:Y:S01]  /*33f0*/  VIADD R0, R0, 0x4c0 ;  /* 0x000004c000007836 */ /* 0x002fe20000000000 */
[----:B------:R-:W-:Y:S01]  /*3400*/  SEL R3, R3, RZ, P0 ;  /* 0x000000ff03037207 */ /* 0x000fe20000000000 */
[----:B------:R-:W-:-:S03]  /*3410*/  VIADD R11, R11, 0x1 ;  /* 0x000000010b0b7836 */ /* 0x000fc60000000000 */
[----:B------:R-:W1:Y:S01]  /*3420*/  LDS.128 R4, [R4+0x540] ;  /* 0x0005400004047984 */ /* 0x000e620000000c00 */
[----:B------:R-:W-:Y:S02]  /*3430*/  PRMT R0, RZ, 0x654, R0 ;  /* 0x00000654ff007816 */ /* 0x000fe40000000000 */
[C---:B------:R-:W-:Y:S01]  /*3440*/  ISETP.NE.AND P1, PT, R11.reuse, 0x2, PT ;  /* 0x000000020b00780c */ /* 0x040fe20003f25270 */
[----:B------:R-:W-:Y:S01]  /*3450*/  @!PT LDS RZ, [RZ] ;  /* 0x00000000fffff984 */ /* 0x000fe20000000800 */
[----:B------:R-:W-:Y:S01]  /*3460*/  @!PT LDS RZ, [RZ] ;  /* 0x00000000fffff984 */ /* 0x000fe20000000800 */
[----:B------:R-:W-:Y:S01]  /*3470*/  @!PT LDS RZ, [RZ] ;  /* 0x00000000fffff984 */ /* 0x000fe20000000800 */
[----:B------:R-:W-:Y:S01]  /*3480*/  @!PT LDS RZ, [RZ] ;  /* 0x00000000fffff984 */ /* 0x000fe20000000800 */
[----:B------:R2:W-:Y:S06]  /*3490*/  MEMBAR.ALL.CTA ;  /* 0x0000000000007992 */ /* 0x0005ec0000008000 */
[----:B--2---:R-:W2:Y:S01]  /*34a0*/  FENCE.VIEW.ASYNC.S ;  /* 0x00000000000073c6 */ /* 0x004ea20000000000 */
[----:B------:R-:W-:Y:S01]  /*34b0*/  SEL R11, R11, RZ, P1 ;  /* 0x000000ff0b0b7207 */ /* 0x000fe20000800000 */
[----:B--2---:R2:W-:Y:S01]  /*34c0*/  SYNCS.ARRIVE.TRANS64.RED.A1T0 RZ, [R0+URZ], RZ ;  /* 0x000000ff00ff79a7 */ /* 0x0045e200081004ff */
[----:B-1----:R-:W-:-:S02]  /*34d0*/  LOP3.LUT P3, RZ, R6, 0x1, RZ, 0xc0, !PT ;  /* 0x0000000106ff7812 */ /* 0x002fc4000786c0ff */
[----:B------:R-:W-:-:S04]  /*34e0*/  SEL R5, RZ, 0x1, P0 ;  /* 0x00000001ff057807 */ /* 0x000fc80000000000 */
[----:B------:R-:W-:Y:S02]  /*34f0*/  LOP3.LUT R8, R8, R5, RZ, 0x3c, !PT ;  /* 0x0000000508087212 */ /* 0x000fe400078e3cff */
[----:B--2---:R-:W-:-:S04]  /*3500*/  SEL R0, RZ, 0x1, P1 ;  /* 0x00000001ff007807 */ /* 0x004fc80000800000 */
[----:B------:R-:W-:Y:S01]  /*3510*/  LOP3.LUT R9, R9, R0, RZ, 0x3c, !PT ;  /* 0x0000000009097212 */ /* 0x000fe200078e3cff */
[----:B------:R-:W-:Y:S06]  /*3520*/  @P3 BRA `(.L_x_53) ;  /* 0xfffffffc002c3947 */ /* 0x000fec000383ffff */
[----:B------:R-:W-:Y:S01]  /*3530*/  ULEA UR5, UR6, UR37, 0x3 ;  /* 0x0000002506057291 */ /* 0x000fe2000f8e18ff */
[----:B------:R-:W-:-:S08]  /*3540*/  SHF.L.U32 R3, R12, 0x1f, RZ ;  /* 0x0000001f0c037819 */ /* 0x000fd000000006ff */
[----:B------:R-:W1:Y:S02]  /*3550*/  SYNCS.PHASECHK.TRANS64 P0, [UR5+0x4c0], R3 ;  /* 0x0004c003ff0075a7 */ /* 0x000e640008001005 */
[----:B-1----:R-:W-:Y:S05]  /*3560*/  @P0 BRA `(.L_x_54) ;  /* 0x0000000000080947 */ /* 0x002fea0003800000 */
[----:B------:R-:W1:Y:S02]  /*3570*/  SYNCS.PHASECHK.TRANS64.TRYWAIT P0, [UR5+0x4c0], R3 ;  /* 0x0004c003ff0075a7 */ /* 0x000e640008001105 */
[----:B-1----:R-:W-:Y:S05]  /*3580*/  @!P0 BRA `(.L_x_55) ;  /* 0x0000004c00008947 */ /* 0x002fea0003800000 */
.L_x_54:
[----:B------:R-:W-:-:S04]  /*3590*/  UIADD3 UR4, UPT, UPT, UR6, 0x1, URZ ;  /* 0x0000000106047890 */ /* 0x000fc8000fffe0ff */
[----:B------:R-:W-:-:S04]  /*35a0*/  UISETP.NE.AND UP0, UPT, UR4, 0x2, UPT ;  /* 0x000000020400788c */ /* 0x000fc8000bf05270 */
[----:B------:R-:W-:Y:S02]  /*35b0*/  USEL UR7, URZ, 0x1, UP0 ;  /* 0x00000001ff077887 */ /* 0x000fe40008000000 */
[----:B------:R-:W-:-:S04]  /*35c0*/  USEL UR4, UR4, URZ, UP0 ;  /* 0x000000ff04047287 */ /* 0x000fc80008000000 */
[----:B------:R-:W-:Y:S01]  /*35d0*/  ULEA UR4, UR4, UR37, 0x3 ;  /* 0x0000002504047291 */ /* 0x000fe2000f8e18ff */
[----:B-1----:R-:W-:-:S04]  /*35e0*/  LOP3.LUT R3, R12, UR7, RZ, 0x3c, !PT ;  /* 0x000000070c037c12 */ /* 0x002fc8000f8e3cff */
[----:B------:R-:W-:-:S04]  /*35f0*/  SHF.L.U32 R0, R3, 0x1f, RZ ;  /* 0x0000001f03007819 */ /* 0x000fc800000006ff */
[----:B------:R-:W1:Y:S02]  /*3600*/  SYNCS.PHASECHK.TRANS64 P0, [UR4+0x4c0], R0 ;  /* 0x0004c000ff0075a7 */ /* 0x000e640008001004 */
[----:B-1----:R-:W-:Y:S05]  /*3610*/  @P0 EXIT ;  /* 0x000000000000094d */ /* 0x002fea0003800000 */
[----:B------:R-:W-:Y:S02]  /*3620*/  SHF.L.U32 R3, R3, 0x1f, RZ ;  /* 0x0000001f03037819 */ /* 0x000fe400000006ff */
[----:B------:R-:W-:-:S07]  /*3630*/  MOV R0, UR4 ;  /* 0x0000000400007c02 */ /* 0x000fce0008000f00 */
.L_x_56:
[----:B-1----:R1:W2:Y:S02]  /*3640*/  SYNCS.PHASECHK.TRANS64.TRYWAIT P0, [R0+URZ+0x4c0], R3 ;  /* 0x0004c003000075a7 */ /* 0x0022a400080011ff */
[----:B--2---:R-:W-:Y:S05]  /*3650*/  @!P0 NANOSLEEP.SYNCS 0x989680 ;  /* 0x009896800000895d */ /* 0x004fea0003900000 */
[----:B------:R-:W2:Y:S02]  /*3660*/  @!P0 SYNCS.PHASECHK.TRANS64 P0, [R0+URZ+0x4c0], R3 ;  /* 0x0004c003000085a7 */ /* 0x000ea400080010ff */
[----:B--2---:R-:W-:Y:S05]  /*3670*/  @P0 EXIT ;  /* 0x000000000000094d */ /* 0x004fea0003800000 */
[----:B------:R-:W-:Y:S05]  /*3680*/  BRA `(.L_x_56) ;  /* 0xfffffffc00ec7947 */ /* 0x000fea000383ffff */
.L_x_49:
[----:B------:R-:W-:Y:S05]  /*3690*/  BRA.U UP4, `(.L_x_57) ;  /* 0x0000001104847547 */ /* 0x000fea000b800000 */
[----:B------:R-:W-:Y:S01]  /*36a0*/  UMOV UR6, 0x40 ;  /* 0x0000004000067882 */ /* 0x000fe20000000000 */
[----:B------:R-:W-:Y:S01]  /*36b0*/  NOP ;  /* 0x0000000000007918 */ /* 0x000fe20000000000 */
[----:B------:R-:W-:Y:S01]  /*36c0*/  ULEA UR6, UR37, UR6, 0x18 ;  /* 0x0000000625067291 */ /* 0x000fe2000f8ec0ff */
[----:B------:R-:W-:Y:S02]  /*36d0*/  UMOV UR7, 0x400 ;  /* 0x0000040000077882 */ /* 0x000fe40000000000 */
[----:B------:R-:W-:-:S06]  /*36e0*/  ULEA UR37, UR37, UR7, 0x18 ;  /* 0x0000000725257291 */ /* 0x000fcc000f8ec0ff */
[----:B------:R-:W1:Y:S02]  /*36f0*/  LDS.U8 R2, [UR6+0x1c] ;  /* 0x00001c06ff027984 */ /* 0x000e640008000000 */
[----:B-1----:R-:W-:-:S13]  /*3700*/  ISETP.NE.AND P0, PT, R2, RZ, PT ;  /* 0x000000ff0200720c */ /* 0x002fda0003f05270 */
[----:B------:R-:W-:Y:S05]  /*3710*/  @P0 BRA `(.L_x_58) ;  /* 0x0000000400080947 */ /* 0x000fea0003800000 */
[----:B------:R-:W-:Y:S02]  /*3720*/  UISETP.NE.U32.AND UP0, UPT, UR5, 0x1, UPT ;  /* 0x000000010500788c */ /* 0x000fe4000bf05070 */
[----:B------:R-:W-:-:S07]  /*3730*/  UIADD3 UR8, UPT, UPT, UR6, 0x8, URZ ;  /* 0x0000000806087890 */ /* 0x000fce000fffe0ff */
[----:B------:R-:W-:Y:S05]  /*3740*/  BRA.U !UP0, `(.L_x_59) ;  /* 0x00000001089c7547 */ /* 0x000fea000b800000 */
[----:B------:R-:W-:Y:S01]  /*3750*/  ELECT P0, URZ, PT ;  /* 0x0000000000ff782f */ /* 0x000fe20003800000 */
[----:B------:R-:W-:-:S12]  /*3760*/  BSSY B0, `(.L_x_59) ;  /* 0x0000025000007945 */ /* 0x000fd80003800000 */
[----:B------:R-:W-:Y:S05]  /*3770*/  @!P0 BRA `(.L_x_60) ;  /* 0x00000000008c8947 */ /* 0x000fea0003800000 */
[----:B------:R-:W-:-:S05]  /*3780*/  UMOV UR7, 0x10 ;  /* 0x0000001000077882 */ /* 0x000fca0000000000 */
[----:B------:R-:W-:Y:S04]  /*3790*/  DEPBAR.LE SB1, 0x36 ;  /* 0x00009d800000791a */ /* 0x000fe80000000000 */
[----:B------:R-:W1:Y:S02]  /*37a0*/  UTCATOMSWS.2CTA.FIND_AND_SET.ALIGN UP1, UR7, UR7 ;  /* 0x00000007000775e3 */ /* 0x000e640008220800 */
[----:B-1----:R-:W-:Y:S01]  /*37b0*/  MOV R11, UR7 ;  /* 0x00000007000b7c02 */ /* 0x002fe20008000f00 */
[----:B------:R-:W-:Y:S06]  /*37c0*/  BRA.U UP1, `(.L_x_61) ;  /* 0x0000000101187547 */ /* 0x000fec000b800000 */
.L_x_62:
[----:B------:R-:W-:Y:S05]  /*37d0*/  NANOSLEEP 0x64 ;  /* 0x000000640000795d */ /* 0x000fea0003800000 */
[----:B------:R-:W-:-:S05]  /*37e0*/  UMOV UR7, 0x10 ;  /* 0x0000001000077882 */ /* 0x000fca0000000000 */
[----:B------:R-:W-:Y:S04]  /*37f0*/  DEPBAR.LE SB1, 0x36 ;  /* 0x00009d800000791a */ /* 0x000fe80000000000 */
[----:B------:R-:W1:Y:S02]  /*3800*/  UTCATOMSWS.2CTA.FIND_AND_SET.ALIGN UP1, UR7, UR7 ;  /* 0x00000007000775e3 */ /* 0x000e640008220800 */
[----:B-1----:R-:W-:Y:S01]  /*3810*/  MOV R11, UR7 ;  /* 0x00000007000b7c02 */ /* 0x002fe20008000f00 */
[----:B------:R-:W-:Y:S05]  /*3820*/  BRA.U !UP1, `(.L_x_62) ;  /* 0xfffffffd09e87547 */ /* 0x000fea000b83ffff */
.L_x_61:
[----:B------:R-:W1:Y:S01]  /*3830*/  LDS R5, [UR6+0x10] ;  /* 0x00001006ff057984 */ /* 0x000e620008000800 */
[----:B------:R-:W-:Y:S01]  /*3840*/  IMAD.U32 R3, RZ, RZ, UR37 ;  /* 0x00000025ff037e24 */ /* 0x000fe2000f8e00ff */
[----:B------:R-:W-:-:S03]  /*3850*/  MOV R2, UR4 ;  /* 0x0000000400027c02 */ /* 0x000fc60008000f00 */
[----:B------:R-:W-:Y:S01]  /*3860*/  VIADD R3, R3, 0x560 ;  /* 0x0000056003037836 */ /* 0x000fe20000000000 */
[----:B-1----:R-:W-:-:S04]  /*3870*/  SHF.L.U32 R5, R5, 0x1f, RZ ;  /* 0x0000001f05057819 */ /* 0x002fc800000006ff */
[----:B------:R-:W1:Y:S02]  /*3880*/  SYNCS.PHASECHK.TRANS64.TRYWAIT P0, [UR6+0x8], R5 ;  /* 0x00000805ff0075a7 */ /* 0x000e640008001106 */
[----:B-1----:R-:W-:Y:S05]  /*3890*/  @P0 BRA `(.L_x_63) ;  /* 0x0000000000080947 */ /* 0x002fea0003800000 */
[----:B------:R-:W1:Y:S02]  /*38a0*/  SYNCS.PHASECHK.TRANS64.TRYWAIT P0, [UR6+0x8], R5 ;  /* 0x00000805ff0075a7 */ /* 0x000e640008001106 */
[----:B-1----:R-:W-:Y:S05]  /*38b0*/  @!P0 BRA `(.L_x_64) ;  /* 0x00000048004c8947 */ /* 0x002fea0003800000 */
.L_x_63:
[----:B-1----:R-:W-:Y:S01]  /*38c0*/  HFMA2 R4, -RZ, RZ, 0, 5.9604644775390625e-08 ;  /* 0x00000001ff047431 */ /* 0x002fe200000001ff */
[----:B------:R-:W-:Y:S01]  /*38d0*/  UPRMT UR7, UR4, 0x654, UR8 ;  /* 0x0000065404077896 */ /* 0x000fe20008000008 */
[----:B------:R-:W-:Y:S01]  /*38e0*/  IMAD.MOV.U32 R6, RZ, RZ, 0xffff ;  /* 0x0000ffffff067424 */ /* 0x000fe200078e00ff */
[----:B------:R-:W-:Y:S01]  /*38f0*/  PRMT R2, R2, 0x654, R3 ;  /* 0x0000065402027816 */ /* 0x000fe20000000003 */
[----:B------:R-:W-:Y:S02]  /*3900*/  IMAD.MOV.U32 R5, RZ, RZ, 0x4 ;  /* 0x00000004ff057424 */ /* 0x000fe400078e00ff */
[----:B------:R-:W-:Y:S01]  /*3910*/  IMAD.SHL.U32 R9, R11, 0x20, RZ ;  /* 0x000000200b097824 */ /* 0x000fe200078e00ff */
[----:B------:R-:W-:Y:S02]  /*3920*/  MOV R3, UR7 ;  /* 0x0000000700037c02 */ /* 0x000fe40008000f00 */
[-C--:B------:R-:W-:Y:S01]  /*3930*/  SHF.L.U32 R7, R6, R11.reuse, RZ ;  /* 0x0000000b06077219 */ /* 0x080fe200000006ff */
[----:B------:R1:W-:Y:S01]  /*3940*/  SYNCS.ARRIVE.TRANS64.RED RZ, [UR7], R5 ;  /* 0x00000005ffff79a7 */ /* 0x0003e20008000407 */
[----:B------:R-:W-:Y:S01]  /*3950*/  SHF.L.U32 R6, R4, R11, RZ ;  /* 0x0000000b04067219 */ /* 0x000fe200000006ff */
[----:B------:R1:W-:Y:S04]  /*3960*/  STS [UR37+0x560], R9 ;  /* 0x00056009ff007988 */ /* 0x0003e80008000825 */
[----:B------:R1:W-:Y:S04]  /*3970*/  STAS [R2.64], R11 ;  /* 0x0000000b02007dbd */ /* 0x0003e8000c0008ff */
[----:B------:R1:W-:Y:S04]  /*3980*/  ATOMS.OR RZ, [UR6+0x14], R7 ;  /* 0x00001407ffff798c */ /* 0x0003e8000b000006 */
[----:B------:R1:W-:Y:S04]  /*3990*/  ATOMS.OR RZ, [UR6+0x18], R6 ;  /* 0x00001806ffff798c */ /* 0x0003e8000b000006 */
[----:B------:R1:W-:Y:S02]  /*39a0*/  ATOMS.XOR RZ, [UR6+0x10], R4 ;  /* 0x00001004ffff798c */ /* 0x0003e4000b800006 */
.L_x_60:
[----:B------:R-:W-:Y:S05]  /*39b0*/  BSYNC B0 ;  /* 0x0000000000007941 */ /* 0x000fea0003800000 */
.L_x_59:
[----:B------:R-:W-:Y:S05]  /*39c0*/  BRA.U UP0, `(.L_x_65) ;  /* 0x00000001006c7547 */ /* 0x000fea000b800000 */
[----:B------:R-:W-:-:S03]  /*39d0*/  UMOV UR7, 0xffffffff ;  /* 0xffffffff00077882 */ /* 0x000fc60000000000 */
[----:B------:R-:W-:Y:S05]  /*39e0*/  BRA.DIV UR7, `(.L_x_66) ;  /* 0x0000004a07187947 */ /* 0x000fea000b800000 */
[----:B------:R-:W-:-:S13]  /*39f0*/  ELECT P6, URZ, PT ;  /* 0x0000000000ff782f */ /* 0x000fda00038c0000 */
.L_x_154:
[----:B------:R-:W-:Y:S05]  /*3a00*/  @!P6 BRA `(.L_x_65) ;  /* 0x00000000005ce947 */ /* 0x000fea0003800000 */
[----:B-1----:R-:W1:Y:S02]  /*3a10*/  LDS R3, [UR6+0x10] ;  /* 0x00001006ff037984 */ /* 0x002e640008000800 */
[----:B-1----:R-:W-:-:S04]  /*3a20*/  SHF.L.U32 R3, R3, 0x1f, RZ ;  /* 0x0000001f03037819 */ /* 0x002fc800000006ff */
[----:B------:R-:W1:Y:S02]  /*3a30*/  SYNCS.PHASECHK.TRANS64.TRYWAIT P0, [UR6+0x8], R3 ;  /* 0x00000803ff0075a7 */ /* 0x000e640008001106 */
[----:B-1----:R-:W-:Y:S05]  /*3a40*/  @P0 BRA `(.L_x_67) ;  /* 0x0000000000080947 */ /* 0x002fea0003800000 */
[----:B------:R-:W1:Y:S02]  /*3a50*/  SYNCS.PHASECHK.TRANS64.TRYWAIT P0, [UR6+0x8], R3 ;  /* 0x00000803ff0075a7 */ /* 0x000e640008001106 */
[----:B-1----:R-:W-:Y:S05]  /*3a60*/  @!P0 BRA `(.L_x_68) ;  /* 0x0000004800188947 */ /* 0x002fea0003800000 */
.L_x_67:
[----:B------:R-:W2:Y:S01]  /*3a70*/  LDS R5, [UR37+0x560] ;  /* 0x00056025ff057984 */ /* 0x000ea20008000800 */
[----:B-1----:R-:W-:Y:S02]  /*3a80*/  HFMA2 R2, -RZ, RZ, 0, 5.9604644775390625e-08 ;  /* 0x00000001ff027431 */ /* 0x002fe400000001ff */
[----:B------:R-:W-:Y:S01]  /*3a90*/  IMAD.MOV.U32 R3, RZ, RZ, 0xffff ;  /* 0x0000ffffff037424 */ /* 0x000fe200078e00ff */
[----:B------:R-:W-:Y:S01]  /*3aa0*/  UPRMT UR7, UR4, 0x654, UR8 ;  /* 0x0000065404077896 */ /* 0x000fe20008000008 */
[----:B--2---:R-:W-:-:S03]  /*3ab0*/  IMAD.SHL.U32 R4, R5, 0x20, RZ ;  /* 0x0000002005047824 */ /* 0x004fc600078e00ff */
[-C--:B------:R-:W-:Y:S02]  /*3ac0*/  SHF.L.U32 R3, R3, R5.reuse, RZ ;  /* 0x0000000503037219 */ /* 0x080fe400000006ff */
[----:B------:R-:W-:Y:S01]  /*3ad0*/  SHF.L.U32 R5, R2, R5, RZ ;  /* 0x0000000502057219 */ /* 0x000fe200000006ff */
[----:B------:R2:W-:Y:S04]  /*3ae0*/  STS [UR37+0x560], R4 ;  /* 0x00056004ff007988 */ /* 0x0005e80008000825 */
[----:B------:R2:W-:Y:S04]  /*3af0*/  ATOMS.OR RZ, [UR6+0x14], R3 ;  /* 0x00001403ffff798c */ /* 0x0005e8000b000006 */
[----:B------:R2:W-:Y:S01]  /*3b00*/  ATOMS.OR RZ, [UR6+0x18], R5 ;  /* 0x00001805ffff798c */ /* 0x0005e2000b000006 */
[----:B------:R-:W-:Y:S03]  /*3b10*/  SYNCS.ARRIVE.TRANS64.RED.A1T0 RZ, [UR7], RZ ;  /* 0x000000ffffff79a7 */ /* 0x000fe60008100407 */
[----:B------:R2:W-:Y:S01]  /*3b20*/  ATOMS.XOR RZ, [UR6+0x10], R2 ;  /* 0x00001002ffff798c */ /* 0x0005e2000b800006 */
[----:B------:R-:W-:Y:S05]  /*3b30*/  BRA `(.L_x_65) ;  /* 0x0000000000107947 */ /* 0x000fea0003800000 */
.L_x_58:
[----:B------:R-:W-:-:S05]  /*3b40*/  MOV R2, 0xffffffff ;  /* 0xffffffff00027802 */ /* 0x000fca0000000f00 */
[----:B------:R1:W-:Y:S02]  /*3b50*/  STS [UR37+0x560], R2 ;  /* 0x00056002ff007988 */ /* 0x0003e40008000825 */
[----:B-1----:R-:W-:Y:S02]  /*3b60*/  MOV R2, 0x3b80 ;  /* 0x00003b8000027802 */ /* 0x002fe40000000f00 */
[----:B-----5:R-:W-:Y:S05]  /*3b70*/  CALL.REL.NOINC `($__internal_1_$__cuda_sm10x_tcgen05_guardrail_trap_phase_invalid_during_alloc) ;  /* 0x0000004c00787944 */ /* 0x020fea0003c00000 */
.L_x_65:
[----:B------:R-:W-:Y:S05]  /*3b80*/  WARPSYNC.ALL ;  /* 0x0000000000007948 */ /* 0x000fea0003800000 */
[----:B------:R-:W3:Y:S01]  /*3b90*/  S2UR UR8, SR_CgaCtaId ;  /* 0x00000000000879c3 */ /* 0x000ee20000008800 */
[----:B------:R-:W-:Y:S01]  /*3ba0*/  UMOV UR6, 0x400 ;  /* 0x0000040000067882 */ /* 0x000fe20000000000 */
[----:B------:R-:W-:-:S06]  /*3bb0*/  NOP ;  /* 0x0000000000007918 */ /* 0x000fcc0000000000 */
[----:B------:R-:W-:Y:S06]  /*3bc0*/  BAR.ARV 0x6, 0xa0 ;  /* 0x0182800000007b1d */ /* 0x000fec0000002000 */
[----:B------:R-:W-:Y:S01]  /*3bd0*/  LOP3.LUT R0, R0, 0xffff, RZ, 0xc0, !PT ;  /* 0x0000ffff00007812 */ /* 0x000fe200078ec0ff */
[----:B-1----:R-:W-:Y:S01]  /*3be0*/  IMAD.MOV.U32 R9, RZ, RZ, 0x1 ;  /* 0x00000001ff097424 */ /* 0x002fe200078e00ff */
[----:B------:R-:W-:Y:S01]  /*3bf0*/  LOP3.LUT R8, R8, 0xffff, RZ, 0xc0, !PT ;  /* 0x0000ffff08087812 */ /* 0x000fe200078ec0ff */
[----:B------:R-:W-:Y:S01]  /*3c00*/  UMOV UR22, URZ ;  /* 0x000000ff00167c82 */ /* 0x000fe20008000000 */
[----:B------:R-:W-:Y:S01]  /*3c10*/  R2UR UR12, R0 ;  /* 0x00000000000c72ca */ /* 0x000fe200000e0000 */
[----:B------:R-:W-:Y:S01]  /*3c20*/  UMOV UR21, URZ ;  /* 0x000000ff00157c82 */ /* 0x000fe20008000000 */
[----:B------:R-:W-:Y:S01]  /*3c30*/  R2UR UR13, R8 ;  /* 0x00000000080d72ca */ /* 0x000fe200000e0000 */
[----:B------:R-:W-:Y:S01]  /*3c40*/  IMAD.MOV.U32 R8, RZ, RZ, RZ ;  /* 0x000000ffff087224 */ /* 0x000fe200078e00ff */
[----:B------:R-:W-:-:S02]  /*3c50*/  UISETP.NE.AND UP2, UPT, UR5, URZ, UPT ;  /* 0x000000ff0500728c */ /* 0x000fc4000bf45270 */
[----:B---3--:R-:W-:Y:S01]  /*3c60*/  ULEA UR8, UR8, UR6, 0x18 ;  /* 0x0000000608087291 */ /* 0x008fe2000f8ec0ff */
[----:B------:R-:W1:Y:S03]  /*3c70*/  LDCU UR6, c[0x0][0x38c] ;  /* 0x00007180ff0677ac */ /* 0x000e660008000800 */
[----:B------:R-:W-:Y:S02]  /*3c80*/  UIADD3 UR14, UPT, UPT, UR8, 0x3700, URZ ;  /* 0x00003700080e7890 */ /* 0x000fe4000fffe0ff */
[----:B------:R-:W-:-:S03]  /*3c90*/  UIADD3 UR15, UPT, UPT, UR8, 0x26f00, URZ ;  /* 0x00026f00080f7890 */ /* 0x000fc6000fffe0ff */
[----:B--2---:R-:W2:Y:S01]  /*3ca0*/  LDS R2, [UR8+0x560] ;  /* 0x00056008ff027984 */ /* 0x004ea20008000800 */
[----:B------:R-:W-:Y:S02]  /*3cb0*/  USHF.R.U32.HI UR14, URZ, 0x4, UR14 ;  /* 0x00000004ff0e7899 */ /* 0x000fe4000801160e */
[----:B------:R-:W-:Y:S02]  /*3cc0*/  USHF.R.U32.HI UR15, URZ, 0x4, UR15 ;  /* 0x00000004ff0f7899 */ /* 0x000fe4000801160f */
[----:B------:R-:W-:Y:S02]  /*3cd0*/  ULOP3.LUT UR14, UR14, 0x3fff, URZ, 0xc0, !UPT ;  /* 0x00003fff0e0e7892 */ /* 0x000fe4000f8ec0ff */
[----:B------:R-:W-:Y:S02]  /*3ce0*/  ULOP3.LUT UR15, UR15, 0x3fff, URZ, 0xc0, !UPT ;  /* 0x00003fff0f0f7892 */ /* 0x000fe4000f8ec0ff */
[----:B------:R-:W-:Y:S02]  /*3cf0*/  ULOP3.LUT UR14, UR14, 0x10000, URZ, 0xfc, !UPT ;  /* 0x000100000e0e7892 */ /* 0x000fe4000f8efcff */
[----:B-1----:R-:W-:-:S02]  /*3d00*/  UIADD3 UR6, UPT, UPT, UR6, 0xf, URZ ;  /* 0x0000000f06067890 */ /* 0x002fc4000fffe0ff */
[----:B------:R-:W-:Y:S02]  /*3d10*/  ULOP3.LUT UR15, UR15, 0x10000, URZ, 0xfc, !UPT ;  /* 0x000100000f0f7892 */ /* 0x000fe4000f8efcff */
[----:B------:R-:W-:Y:S01]  /*3d20*/  USHF.R.S32.HI UR7, URZ, 0x1f, UR6 ;  /* 0x0000001fff077899 */ /* 0x000fe20008011406 */
[----:B------:R-:W-:Y:S01]  /*3d30*/  UMOV UR20, URZ ;  /* 0x000000ff00147c82 */ /* 0x000fe20008000000 */
[----:B------:R-:W-:Y:S02]  /*3d40*/  UMOV UR26, 0x0 ;  /* 0x00000000001a7882 */ /* 0x000fe40000000000 */
[----:B------:R-:W-:Y:S01]  /*3d50*/  ULEA.HI UR7, UR7, UR6, URZ, 0x4 ;  /* 0x0000000607077291 */ /* 0x000fe2000f8f20ff */
[----:B------:R-:W-:-:S03]  /*3d60*/  UMOV UR27, 0x8100490 ;  /* 0x08100490001b7882 */ /* 0x000fc60000000000 */
[----:B------:R-:W-:-:S04]  /*3d70*/  USHF.R.S32.HI UR7, URZ, 0x4, UR7 ;  /* 0x00000004ff077899 */ /* 0x000fc80008011407 */
[----:B------:R-:W-:-:S04]  /*3d80*/  UISETP.LT.AND UP0, UPT, UR7, 0x1, UPT ;  /* 0x000000010700788c */ /* 0x000fc8000bf01270 */
[----:B------:R-:W-:Y:S01]  /*3d90*/  USEL UR23, UR7, 0x1, !UP0 ;  /* 0x0000000107177887 */ /* 0x000fe2000c000000 */
[----:B--2---:R-:W-:Y:S02]  /*3da0*/  R2UR UR24, R2 ;  /* 0x00000000021872ca */ /* 0x004fe400000e0000 */
[----:B------:R-:W-:-:S13]  /*3db0*/  CS2R R2, SRZ ;  /* 0x0000000000027805 */ /* 0x000fda000001ff00 */
.L_x_76:
[C---:B------:R-:W-:Y:S02]  /*3dc0*/  LEA R0, R8.reuse, UR8, 0x3 ;  /* 0x0000000808007c11 */ /* 0x040fe4000f8e18ff */
[----:B------:R-:W-:Y:S02]  /*3dd0*/  SHF.L.U32 R5, R3, 0x1f, RZ ;  /* 0x0000001f03057819 */ /* 0x000fe400000006ff */
[----:B------:R-:W-:Y:S02]  /*3de0*/  LEA R4, R8, UR8, 0x4 ;  /* 0x0000000808047c11 */ /* 0x000fe4000f8e20ff */
[----:B------:R-:W1:Y:S02]  /*3df0*/  SYNCS.PHASECHK.TRANS64.TRYWAIT P0, [R0+URZ+0x4b0], R5 ;  /* 0x0004b005000075a7 */ /* 0x000e6400080011ff */
[----:B-1-34-:R-:W-:Y:S05]  /*3e00*/  @!P0 BRA `(.L_x_69) ;  /* 0x0000004400488947 */ /* 0x01afea0003800000 */
.L_x_155:
[----:B-1----:R-:W1:Y:S01]  /*3e10*/  LDS.128 R4, [R4+0x540] ;  /* 0x0005400004047984 */ /* 0x002e620000000c00 */
[----:B------:R-:W-:Y:S02]  /*3e20*/  VIADD R0, R0, 0x4c0 ;  /* 0x000004c000007836 */ /* 0x000fe40000000000 */
[----:B------:R-:W-:Y:S01]  /*3e30*/  VIADD R8, R8, 0x1 ;  /* 0x0000000108087836 */ /* 0x000fe20000000000 */
[----:B------:R-:W-:Y:S01]  /*3e40*/  @!PT LDS RZ, [RZ] ;  /* 0x00000000fffff984 */ /* 0x000fe20000000800 */
[----:B------:R-:W-:Y:S01]  /*3e50*/  @!PT LDS RZ, [RZ] ;  /* 0x00000000fffff984 */ /* 0x000fe20000000800 */
[----:B------:R-:W-:Y:S01]  /*3e60*/  @!PT LDS RZ, [RZ] ;  /* 0x00000000fffff984 */ /* 0x000fe20000000800 */
[----:B------:R-:W-:Y:S01]  /*3e70*/  @!PT LDS RZ, [RZ] ;  /* 0x00000000fffff984 */ /* 0x000fe20000000800 */
[----:B------:R2:W-:Y:S06]  /*3e80*/  MEMBAR.ALL.CTA ;  /* 0x0000000000007992 */ /* 0x0005ec0000008000 */
[----:B--2---:R-:W2:Y:S01]  /*3e90*/  FENCE.VIEW.ASYNC.S ;  /* 0x00000000000073c6 */ /* 0x004ea20000000000 */
[----:B------:R-:W-:-:S04]  /*3ea0*/  PRMT R0, RZ, 0x654, R0 ;  /* 0x00000654ff007816 */ /* 0x000fc80000000000 */
[----:B--2---:R2:W-:Y:S01]  /*3eb0*/  SYNCS.ARRIVE.TRANS64.RED.A1T0 RZ, [R0+URZ], RZ ;  /* 0x000000ff00ff79a7 */ /* 0x0045e200081004ff */
[----:B-1----:R-:W-:Y:S01]  /*3ec0*/  LOP3.LUT P1, RZ, R6, 0x1, RZ, 0xc0, !PT ;  /* 0x0000000106ff7812 */ /* 0x002fe2000782c0ff */
[----:B--2---:R-:W-:-:S12]  /*3ed0*/  BRA.U UP2, `(.L_x_70) ;  /* 0x0000000102cc7547 */ /* 0x004fd8000b800000 */
[----:B------:R-:W1:Y:S01]  /*3ee0*/  LDCU UR6, c[0x0][0x38c] ;  /* 0x00007180ff0677ac */ /* 0x000e620008000800 */
[----:B------:R-:W-:Y:S02]  /*3ef0*/  PLOP3.LUT P2, PT, PT, PT, PT, 0x80, 0x8 ;  /* 0x000000000008781c */ /* 0x000fe40003f4f070 */
[----:B------:R-:W-:Y:S01]  /*3f00*/  SHF.L.U32 R5, R9, 0x1f, RZ ;  /* 0x0000001f09057819 */ /* 0x000fe200000006ff */
[----:B------:R-:W-:Y:S02]  /*3f10*/  ULEA UR11, UR22, UR8, 0x3 ;  /* 0x00000008160b7291 */ /* 0x000fe4000f8e18ff */
[----:B-1----:R-:W-:-:S06]  /*3f20*/  UISETP.GE.AND UP0, UPT, UR6, 0x1, UPT ;  /* 0x000000010600788c */ /* 0x002fcc000bf06270 */
[----:B------:R-:W-:-:S05]  /*3f30*/  PLOP3.LUT P0, PT, PT, PT, UP0, 0x80, 0x8 ;  /* 0x000000000008781c */ /* 0x000fca0003f0f008 */
[----:B------:R-:W-:-:S08]  /*3f40*/  @UP0 ULEA UR6, UR21, UR8, 0x3 ;  /* 0x0000000815060291 */ /* 0x000fd0000f8e18ff */
[----:B------:R-:W-:-:S04]  /*3f50*/  @P0 SHF.L.U32 R0, R2, 0x1f, RZ ;  /* 0x0000001f02000819 */ /* 0x000fc800000006ff */
[----:B------:R1:W2:Y:S01]  /*3f60*/  @P0 SYNCS.PHASECHK.TRANS64.TRYWAIT P2, [UR6], R0 ;  /* 0x00000000ff0005a7 */ /* 0x0002a20008041106 */
[----:B------:R-:W3:Y:S02]  /*3f70*/  SYNCS.PHASECHK.TRANS64.TRYWAIT P0, [UR11+0x4f0], R5 ;  /* 0x0004f005ff0075a7 */ /* 0x000ee4000800110b */
[----:B-123--:R-:W-:Y:S05]  /*3f80*/  @!P0 BRA `(.L_x_71) ;  /* 0x0000004000fc8947 */ /* 0x00efea0003800000 */
.L_x_157:
[----:B------:R-:W-:Y:S01]  /*3f90*/  UMOV UR19, UR20 ;  /* 0x0000001400137c82 */ /* 0x000fe20008000000 */
[----:B------:R-:W-:Y:S05]  /*3fa0*/  BRA.U !UP0, `(.L_x_72) ;  /* 0x0000000108887547 */ /* 0x000fea000b800000 */
[----:B------:R-:W-:Y:S02]  /*3fb0*/  UIADD3 UR19, UPT, UPT, UR23, UR20, URZ ;  /* 0x0000001417137290 */ /* 0x000fe4000fffe0ff */
[----:B------:R-:W-:Y:S02]  /*3fc0*/  ULEA UR10, UR22, UR24, 0x5 ;  /* 0x00000018160a7291 */ /* 0x000fe4000f8e28ff */
[----:B------:R-:W-:Y:S01]  /*3fd0*/  UPLOP3.LUT UP3, UPT, UPT, UPT, UPT, 0x40, 0x4 ;  /* 0x000000000004789c */ /* 0x000fe20003f6e870 */
[----:B------:R-:W-:Y:S01]  /*3fe0*/  UMOV UR18, UR7 ;  /* 0x0000000700127c82 */ /* 0x000fe20008000000 */
[----:B------:R-:W-:-:S09]  /*3ff0*/  UMOV UR17, UR21 ;  /* 0x0000001500117c82 */ /* 0x000fd20008000000 */
.L_x_75:
[----:B--2---:R-:W-:Y:S01]  /*4000*/  ULEA UR9, UR17, UR8, 0x3 ;  /* 0x0000000811097291 */ /* 0x004fe2000f8e18ff */
[----:B---3--:R-:W-:Y:S11]  /*4010*/  @P2 BRA `(.L_x_73) ;  /* 0x00000000000c2947 */ /* 0x008ff60003800000 */
[----:B-1----:R-:W-:Y:S04]  /*4020*/  SHF.L.U32 R5, R2, 0x1f, RZ ;  /* 0x0000001f02057819 */ /* 0x002fe800000006ff */
[----:B------:R-:W1:Y:S02]  /*4030*/  SYNCS.PHASECHK.TRANS64.TRYWAIT P0, [UR9], R5 ;  /* 0x00000005ff0075a7 */ /* 0x000e640008001109 */
[----:B-1----:R-:W-:Y:S05]  /*4040*/  @!P0 BRA `(.L_x_74) ;  /* 0x0000004000e48947 */ /* 0x002fea0003800000 */
.L_x_73:
[----:B------:R-:W-:Y:S01]  /*4050*/  UISETP.NE.AND UP0, UPT, UR18, 0x1, UPT ;  /* 0x000000011200788c */ /* 0x000fe2000bf05270 */
[----:B------:R-:W-:Y:S01]  /*4060*/  PLOP3.LUT P2, PT, PT, PT, PT, 0x80, 0x8 ;  /* 0x000000000008781c */ /* 0x000fe20003f4f070 */
[----:B------:R-:W-:Y:S02]  /*4070*/  UIADD3 UR21, UPT, UPT, UR17, 0x1, URZ ;  /* 0x0000000111157890 */ /* 0x000fe4000fffe0ff */
[----:B------:R-:W-:Y:S02]  /*4080*/  ULEA UR28, UR17, UR15, 0x6 ;  /* 0x0000000f111c7291 */ /* 0x000fe4000f8e30ff */
[----:B------:R-:W-:Y:S01]  /*4090*/  UISETP.NE.AND UP1, UPT, UR21, 0x47, UPT ;  /* 0x000000471500788c */ /* 0x000fe2000bf25270 */
[----:B------:R-:W-:Y:S01]  /*40a0*/  PLOP3.LUT P0, PT, PT, PT, UP0, 0x80, 0x8 ;  /* 0x000000000008781c */ /* 0x000fe20003f0f008 */
[----:B------:R-:W-:Y:S02]  /*40b0*/  ULEA UR30, UR17, UR14, 0x7 ;  /* 0x0000000e111e7291 */ /* 0x000fe4000f8e38ff */
[----:B------:R-:W-:Y:S02]  /*40c0*/  USEL UR16, URZ, 0x1, UP1 ;  /* 0x00000001ff107887 */ /* 0x000fe40008800000 */
[----:B------:R-:W-:Y:S02]  /*40d0*/  USEL UR21, UR21, URZ, UP1 ;  /* 0x000000ff15157287 */ /* 0x000fe40008800000 */
[----:B------:R-:W-:Y:S02]  /*40e0*/  UIADD3 UR9, UPT, UPT, UR9, 0x238, URZ ;  /* 0x0000023809097890 */ /* 0x000fe4000fffe0ff */
[----:B------:R-:W-:Y:S01]  /*40f0*/  @UP0 ULEA UR6, UR21, UR8, 0x3 ;  /* 0x0000000815060291 */ /* 0x000fe2000f8e18ff */
[----:B------:R-:W-:Y:S01]  /*4100*/  LOP3.LUT R2, R2, UR16, RZ, 0x3c, !PT ;  /* 0x0000001002027c12 */ /* 0x000fe2000f8e3cff */
[----:B------:R-:W-:Y:S01]  /*4110*/  UMOV UR29, 0xc0004010 ;  /* 0xc0004010001d7882 */ /* 0x000fe20000000000 */
[----:B------:R-:W-:Y:S01]  /*4120*/  UMOV UR31, 0xc0004010 ;  /* 0xc0004010001f7882 */ /* 0x000fe20000000000 */
[----:B------:R-:W-:Y:S01]  /*4130*/  UIADD3 UR20, UPT, UPT, UR20, 0x1, URZ ;  /* 0x0000000114147890 */ /* 0x000fe2000fffe0ff */
[----:B-1----:R-:W-:Y:S01]  /*4140*/  @P0 SHF.L.U32 R0, R2, 0x1f, RZ ;  /* 0x0000001f02000819 */ /* 0x002fe200000006ff */
[----:B------:R-:W-:Y:S02]  /*4150*/  UIADD3 UR18, UPT, UPT, UR18, -0x1, URZ ;  /* 0xffffffff12127890 */ /* 0x000fe4000fffe0ff */
[----:B------:R-:W-:Y:S01]  /*4160*/  UISETP.NE.AND UP0, UPT, UR20, UR19, UPT ;  /* 0x000000131400728c */ /* 0x000fe2000bf05270 */
[----:B------:R2:W3:Y:S01]  /*4170*/  @P0 SYNCS.PHASECHK.TRANS64.TRYWAIT P2, [UR6], R0 ;  /* 0x00000000ff0005a7 */ /* 0x0004e20008041106 */
[----:B------:R2:W-:Y:S01]  /*4180*/  UTCHMMA.2CTA gdesc[UR30], gdesc[UR28], tmem[UR10], tmem[UR26], idesc[UR27], UP3 ;  /* 0x00ff1a1c1e0075ea */ /* 0x0005e20009a0000a */
[----:B------:R-:W-:Y:S01]  /*4190*/  UPLOP3.LUT UP3, UPT, UPT, UPT, UPT, 0x80, 0x8 ;  /* 0x000000000008789c */ /* 0x000fe20003f6f070 */
[----:B------:R2:W-:Y:S01]  /*41a0*/  UTCBAR.2CTA.MULTICAST [UR9], URZ, UR13 ;  /* 0x000000ff090073e9 */ /* 0x0005e2000820080d */
[----:B------:R-:W-:Y:S04]  /*41b0*/  UMOV UR17, UR21 ;  /* 0x0000001500117c82 */ /* 0x000fe80008000000 */
[----:B------:R-:W-:Y:S05]  /*41c0*/  BRA.U UP0, `(.L_x_75) ;  /* 0xfffffffd008c7547 */ /* 0x000fea000b83ffff */
.L_x_72:
[----:B------:R-:W-:Y:S01]  /*41d0*/  UIADD3 UR11, UPT, UPT, UR11, 0x4d0, URZ ;  /* 0x000004d00b0b7890 */ /* 0x000fe2000fffe0ff */
[----:B------:R-:W-:-:S08]  /*41e0*/  UMOV UR20, UR19 ;  /* 0x0000001300147c82 */ /* 0x000fd00008000000 */
[----:B------:R4:W-:Y:S01]  /*41f0*/  UTCBAR.2CTA.MULTICAST [UR11], URZ, UR12 ;  /* 0x000000ff0b0073e9 */ /* 0x0009e2000820080c */
[----:B------:R-:W-:Y:S02]  /*4200*/  NOP ;  /* 0x0000000000007918 */ /* 0x000fe40000000000 */
.L_x_70:
[----:B------:R-:W-:Y:S01]  /*4210*/  UIADD3 UR22, UPT, UPT, UR22, 0x1, URZ ;  /* 0x0000000116167890 */ /* 0x000fe2000fffe0ff */
[----:B------:R-:W-:-:S03]  /*4220*/  ISETP.NE.AND P0, PT, R8, 0x2, PT ;  /* 0x000000020800780c */ /* 0x000fc60003f05270 */
[----:B------:R-:W-:Y:S01]  /*4230*/  UISETP.NE.AND UP0, UPT, UR22, 0x4, UPT ;  /* 0x000000041600788c */ /* 0x000fe2000bf05270 */
[----:B-12---:R-:W-:Y:S02]  /*4240*/  SEL R0, RZ, 0x1, P0 ;  /* 0x00000001ff007807 */ /* 0x006fe40000000000 */
[----:B------:R-:W-:Y:S01]  /*4250*/  SEL R8, R8, RZ, P0 ;  /* 0x000000ff08087207 */ /* 0x000fe20000000000 */
[----:B------:R-:W-:Y:S01]  /*4260*/  USEL UR6, URZ, 0x1, UP0 ;  /* 0x00000001ff067887 */ /* 0x000fe20008000000 */
[----:B------:R-:W-:Y:S01]  /*4270*/  LOP3.LUT R3, R3, R0, RZ, 0x3c, !PT ;  /* 0x0000000003037212 */ /* 0x000fe200078e3cff */
[----:B------:R-:W-:-:S04]  /*4280*/  USEL UR22, UR22, URZ, UP0 ;  /* 0x000000ff16167287 */ /* 0x000fc80008000000 */
[----:B------:R-:W-:Y:S01]  /*4290*/  LOP3.LUT R9, R9, UR6, RZ, 0x3c, !PT ;  /* 0x0000000609097c12 */ /* 0x000fe2000f8e3cff */
[----:B------:R-:W-:Y:S07]  /*42a0*/  @P1 BRA `(.L_x_76) ;  /* 0xfffffff800c41947 */ /* 0x000fee000383ffff */
[----:B------:R-:W1:Y:S01]  /*42b0*/  S2UR UR6, SR_CgaCtaId ;  /* 0x00000000000679c3 */ /* 0x000e620000008800 */
[----:B------:R-:W-:Y:S01]  /*42c0*/  ELECT P0, URZ, PT ;  /* 0x0000000000ff782f */ /* 0x000fe20003800000 */
[----:B------:R-:W-:Y:S01]  /*42d0*/  HFMA2 R0, -RZ, RZ, 0, 5.9604644775390625e-08 ;  /* 0x00000001ff007431 */ /* 0x000fe200000001ff */
[----:B------:R-:W-:-:S05]  /*42e0*/  UMOV UR7, 0x40 ;  /* 0x0000004000077882 */ /* 0x000fca0000000000 */
[----:B------:R-:W-:Y:S01]  /*42f0*/  UVIRTCOUNT.DEALLOC.SMPOOL 0x80 ;  /* 0x000000800000784c */ /* 0x000fe20000000000 */
[----:B------:R-:W-:Y:S02]  /*4300*/  UISETP.NE.AND UP0, UPT, UR5, URZ, UPT ;  /* 0x000000ff0500728c */ /* 0x000fe4000bf05270 */
[----:B-1----:R-:W-:-:S09]  /*4310*/  ULEA UR6, UR6, UR7, 0x18 ;  /* 0x0000000706067291 */ /* 0x002fd2000f8ec0ff */
[----:B------:R1:W-:Y:S01]  /*4320*/  @P0 STS.U8 [UR6+0x1c], R0 ;  /* 0x00001c00ff000988 */ /* 0x0003e20008000006 */
[----:B------:R-:W-:Y:S05]  /*4330*/  BRA.U UP0, `(.L_x_77) ;  /* 0x0000000100a07547 */ /* 0x000fea000b800000 */
[----:B------:R-:W-:Y:S01]  /*4340*/  UIADD3 UR5, UPT, UPT, UR8, 0x4f0, URZ ;  /* 0x000004f008057890 */ /* 0x000fe2000fffe0ff */
[----:B------:R-:W-:-:S03]  /*4350*/  SHF.L.U32 R3, R9, 0x1f, RZ ;  /* 0x0000001f09037819 */ /* 0x000fc600000006ff */
[----:B------:R-:W-:-:S09]  /*4360*/  ULEA UR7, UR22, UR5, 0x3 ;  /* 0x0000000516077291 */ /* 0x000fd2000f8e18ff */
[----:B------:R-:W2:Y:S02]  /*4370*/  SYNCS.PHASECHK.TRANS64.TRYWAIT P0, [UR7], R3 ;  /* 0x00000003ff0075a7 */ /* 0x000ea40008001107 */
[----:B--2---:R-:W-:Y:S05]  /*4380*/  @!P0 BRA `(.L_x_78) ;  /* 0x00000040002c8947 */ /* 0x004fea0003800000 */
.L_x_160:
        /* <DEDUP_REMOVED lines=9> */
.L_x_162:
        /* <DEDUP_REMOVED lines=9> */
.L_x_164:
[----:B------:R-:W-:-:S04]  /*44b0*/  UIADD3 UR9, UPT, UPT, UR9, 0x1, URZ ;  /* 0x0000000109097890 */ /* 0x000fc8000fffe0ff */
[----:B------:R-:W-:-:S04]  /*44c0*/  UISETP.NE.AND UP1, UPT, UR9, 0x4, UPT ;  /* 0x000000040900788c */ /* 0x000fc8000bf25270 */
[----:B------:R-:W-:Y:S02]  /*44d0*/  USEL UR7, URZ, 0x1, UP1 ;  /* 0x00000001ff077887 */ /* 0x000fe40008800000 */
[----:B------:R-:W-:-:S04]  /*44e0*/  USEL UR9, UR9, URZ, UP1 ;  /* 0x000000ff09097287 */ /* 0x000fc80008800000 */
[----:B------:R-:W-:Y:S01]  /*44f0*/  ULEA UR9, UR9, UR5, 0x3 ;  /* 0x0000000509097291 */ /* 0x000fe2000f8e18ff */
[----:B-1----:R-:W-:-:S04]  /*4500*/  LOP3.LUT R3, R2, UR7, RZ, 0x3c, !PT ;  /* 0x0000000702037c12 */ /* 0x002fc8000f8e3cff */
[----:B------:R-:W-:Y:S01]  /*4510*/  SHF.L.U32 R3, R3, 0x1f, RZ ;  /* 0x0000001f03037819 */ /* 0x000fe200000006ff */
[----:B------:R-:W-:-:S04]  /*4520*/  IMAD.U32 R0, RZ, RZ, UR9 ;  /* 0x00000009ff007e24 */ /* 0x000fc8000f8e00ff */
[----:B------:R1:W2:Y:S03]  /*4530*/  SYNCS.PHASECHK.TRANS64.TRYWAIT P0, [R0+URZ], R3 ;  /* 0x00000003000075a7 */ /* 0x0002a600080011ff */
[----:B--2---:R-:W-:Y:S05]  /*4540*/  @!P0 NANOSLEEP.SYNCS 0x989680 ;  /* 0x009896800000895d */ /* 0x004fea0003900000 */
[----:B------:R-:W2:Y:S02]  /*4550*/  @!P0 SYNCS.PHASECHK.TRANS64 P0, [R0+URZ], R3 ;  /* 0x00000003000085a7 */ /* 0x000ea400080010ff */
[----:B--2---:R-:W-:Y:S05]  /*4560*/  @P0 BRA `(.L_x_81) ;  /* 0x0000000000200947 */ /* 0x004fea0003800000 */
.L_x_82:
[----:B--2---:R2:W1:Y:S02]  /*4570*/  SYNCS.PHASECHK.TRANS64.TRYWAIT P0, [R0+URZ], R3 ;  /* 0x00000003000075a7 */ /* 0x00446400080011ff */
[----:B-1----:R-:W-:Y:S05]  /*4580*/  @!P0 NANOSLEEP.SYNCS 0x989680 ;  /* 0x009896800000895d */ /* 0x002fea0003900000 */
[----:B------:R-:W1:Y:S02]  /*4590*/  @!P0 SYNCS.PHASECHK.TRANS64 P0, [R0+URZ], R3 ;  /* 0x00000003000085a7 */ /* 0x000e6400080010ff */
[----:B-1----:R-:W-:Y:S05]  /*45a0*/  @!P0 BRA `(.L_x_82) ;  /* 0xfffffffc00f08947 */ /* 0x002fea000383ffff */
[----:B------:R-:W-:Y:S05]  /*45b0*/  BRA `(.L_x_81) ;  /* 0x00000000000c7947 */ /* 0x000fea0003800000 */
.L_x_77:
[----:B------:R-:W-:-:S04]  /*45c0*/  UIADD3 UR5, UPT, UPT, UR8, 0x530, URZ ;  /* 0x0000053008057890 */ /* 0x000fc8000fffe0ff */
[----:B------:R-:W-:-:S09]  /*45d0*/  UPRMT UR5, UR4, 0x654, UR5 ;  /* 0x0000065404057896 */ /* 0x000fd20008000005 */
[----:B------:R-:W-:Y:S03]  /*45e0*/  SYNCS.ARRIVE.TRANS64.RED.A1T0 RZ, [UR5], RZ ;  /* 0x000000ffffff79a7 */ /* 0x000fe60008100405 */
.L_x_81:
[----:B-12---:R-:W-:Y:S01]  /*45f0*/  SHF.L.U32 R3, RZ, 0x1f, RZ ;  /* 0x0000001fff037819 */ /* 0x006fe200000006ff */
[----:B------:R-:W-:Y:S01]  /*4600*/  UIADD3 UR5, UPT, UPT, UR8, 0x530, URZ ;  /* 0x0000053008057890 */ /* 0x000fe2000fffe0ff */
[----:B------:R-:W-:Y:S02]  /*4610*/  PLOP3.LUT P0, PT, PT, PT, UP0, 0x80, 0x8 ;  /* 0x000000000008781c */ /* 0x000fe40003f0f008 */
[----:B------:R-:W1:Y:S02]  /*4620*/  SYNCS.PHASECHK.TRANS64.TRYWAIT P1, [UR8+0x530], R3 ;  /* 0x00053003ff0075a7 */ /* 0x000e640008021108 */
[----:B-1----:R-:W-:Y:S09]  /*4630*/  @!P1 BRA `(.L_x_83) ;  /* 0x0000003c00c89947 */ /* 0x002ff20003800000 */
.L_x_166:
[----:B------:R-:W-:Y:S01]  /*4640*/  @!UP0 UPRMT UR5, UR4, 0x654, UR5 ;  /* 0x0000065404058896 */ /* 0x000fe20008000005 */
[----:B------:R-:W-:Y:S02]  /*4650*/  UMOV UR8, 0xffff ;  /* 0x0000ffff00087882 */ /* 0x000fe40000000000 */
[----:B------:R-:W-:-:S06]  /*4660*/  UMOV UR4, 0x1 ;  /* 0x0000000100047882 */ /* 0x000fcc0000000000 */
[----:B------:R-:W-:Y:S01]  /*4670*/  @!P0 SYNCS.ARRIVE.TRANS64.RED.A1T0 RZ, [UR5], RZ ;  /* 0x000000ffffff89a7 */ /* 0x000fe20008100405 */
[----:B------:R-:W-:Y:S01]  /*4680*/  NOP ;  /* 0x0000000000007918 */ /* 0x000fe20000000000 */
[----:B-1----:R-:W1:Y:S01]  /*4690*/  LDS R0, [UR6+0x14] ;  /* 0x00001406ff007984 */ /* 0x002e620008000800 */
[----:B------:R-:W-:-:S04]  /*46a0*/  ULOP3.LUT UR5, UR24, 0xffff, URZ, 0xc0, !UPT ;  /* 0x0000ffff18057892 */ /* 0x000fc8000f8ec0ff */
[----:B------:R-:W-:-:S04]  /*46b0*/  USHF.R.U32.HI UR5, URZ, 0x5, UR5 ;  /* 0x00000005ff057899 */ /* 0x000fc80008011605 */
[----:B------:R-:W-:Y:S02]  /*46c0*/  USHF.L.U32 UR8, UR8, UR5, URZ ;  /* 0x0000000508087299 */ /* 0x000fe400080006ff */
[----:B------:R-:W-:-:S04]  /*46d0*/  USHF.L.U32 UR4, UR4, UR5, URZ ;  /* 0x0000000504047299 */ /* 0x000fc800080006ff */
[----:B-1----:R-:W-:-:S04]  /*46e0*/  LOP3.LUT R0, R0, UR8, RZ, 0xc0, !PT ;  /* 0x0000000800007c12 */ /* 0x002fc8000f8ec0ff */
[----:B------:R-:W-:-:S13]  /*46f0*/  ISETP.NE.AND P0, PT, R0, UR8, PT ;  /* 0x0000000800007c0c */ /* 0x000fda000bf05270 */
[----:B------:R-:W-:Y:S05]  /*4700*/  @P0 BRA `(.L_x_84) ;  /* 0x0000000000580947 */ /* 0x000fea0003800000 */
[----:B------:R-:W1:Y:S02]  /*4710*/  LDS R0, [UR6+0x18] ;  /* 0x00001806ff007984 */ /* 0x000e640008000800 */
[----:B-1----:R-:W-:-:S04]  /*4720*/  LOP3.LUT R0, R0, UR4, RZ, 0xc0, !PT ;  /* 0x0000000400007c12 */ /* 0x002fc8000f8ec0ff */
[----:B------:R-:W-:-:S13]  /*4730*/  ISETP.NE.AND P0, PT, R0, UR4, PT ;  /* 0x0000000400007c0c */ /* 0x000fda000bf05270 */
[----:B------:R-:W-:Y:S05]  /*4740*/  @P0 BRA `(.L_x_85) ;  /* 0x00000000003c0947 */ /* 0x000fea0003800000 */
[----:B------:R-:W1:Y:S01]  /*4750*/  S2R R2, SR_LANEID ;  /* 0x0000000000027919 */ /* 0x000e620000000000 */
[----:B------:R-:W-:Y:S01]  /*4760*/  ULOP3.LUT UR8, URZ, UR8, URZ, 0x33, !UPT ;  /* 0x00000008ff087292 */ /* 0x000fe2000f8e33ff */
[----:B------:R-:W-:Y:S01]  /*4770*/  LOP3.LUT R4, RZ, UR4, RZ, 0x33, !PT ;  /* 0x00000004ff047c12 */ /* 0x000fe2000f8e33ff */
[----:B------:R-:W-:Y:S02]  /*4780*/  VOTEU.ANY UR7, UPT, PT ;  /* 0x0000000000077886 */ /* 0x000fe400038e0100 */
[----:B------:R-:W-:Y:S01]  /*4790*/  UFLO.U32 UR7, UR7 ;  /* 0x00000007000772bd */ /* 0x000fe200080e0000 */
[----:B------:R-:W2:Y:S01]  /*47a0*/  REDUX UR4, R4 ;  /* 0x00000000040473c4 */ /* 0x000ea20000000000 */
[----:B------:R-:W-:-:S06]  /*47b0*/  IMAD.U32 R0, RZ, RZ, UR8 ;  /* 0x00000008ff007e24 */ /* 0x000fcc000f8e00ff */
[----:B------:R1:W-:Y:S01]  /*47c0*/  UTCATOMSWS.AND URZ, UR8 ;  /* 0x0000000800ff79e3 */ /* 0x0003e20008000000 */
[----:B------:R-:W3:Y:S01]  /*47d0*/  REDUX UR5, R0 ;  /* 0x00000000000573c4 */ /* 0x000ee20000000000 */
[----:B-1----:R-:W-:Y:S01]  /*47e0*/  ISETP.EQ.U32.AND P0, PT, R2, UR7, PT ;  /* 0x0000000702007c0c */ /* 0x002fe2000bf02070 */
[----:B--2---:R-:W-:Y:S01]  /*47f0*/  IMAD.U32 R2, RZ, RZ, UR4 ;  /* 0x00000004ff027e24 */ /* 0x004fe2000f8e00ff */
[----:B---3--:R-:W-:-:S11]  /*4800*/  MOV R3, UR5 ;  /* 0x0000000500037c02 */ /* 0x008fd60008000f00 */
[----:B------:R1:W-:Y:S04]  /*4810*/  @P0 ATOMS.AND RZ, [UR6+0x14], R3 ;  /* 0x00001403ffff098c */ /* 0x0003e8000a800006 */
[----:B------:R1:W-:Y:S01]  /*4820*/  @P0 ATOMS.AND RZ, [UR6+0x18], R2 ;  /* 0x00001802ffff098c */ /* 0x0003e2000a800006 */
[----:B------:R-:W-:Y:S05]  /*4830*/  BRA `(.L_x_86) ;  /* 0x0000000000147947 */ /* 0x000fea0003800000 */
.L_x_85:
[----:B------:R-:W-:Y:S02]  /*4840*/  MOV R2, 0x4860 ;  /* 0x0000486000027802 */ /* 0x000fe40000000f00 */
[----:B---345:R-:W-:Y:S05]  /*4850*/  CALL.REL.NOINC `($__internal_0_$__cuda_sm10x_tcgen05_guardrail_trap_col_being_dealloced_not_returned_by_alloc) ;  /* 0x0000004000347944 */ /* 0x038fea0003c00000 */
[----:B------:R-:W-:Y:S05]  /*4860*/  BRA `(.L_x_86) ;  /* 0x0000000000087947 */ /* 0x000fea0003800000 */
.L_x_84:
[----:B------:R-:W-:Y:S02]  /*4870*/  MOV R2, 0x4890 ;  /* 0x0000489000027802 */ /* 0x000fe40000000f00 */
[----:B---345:R-:W-:Y:S05]  /*4880*/  CALL.REL.NOINC `($__internal_2_$__cuda_sm10x_tcgen05_guardrail_trap_unallocated_columns_being_dealloced) ;  /* 0x0000004000407944 */ /* 0x038fea0003c00000 */
.L_x_86:
[----:B------:R-:W-:Y:S01]  /*4890*/  NOP ;  /* 0x0000000000007918 */ /* 0x000fe20000000000 */
[----:B----4-:R-:W-:Y:S05]  /*48a0*/  EXIT ;  /* 0x000000000000794d */ /* 0x010fea0003800000 */
.L_x_57:
[----:B------:R-:W-:-:S09]  /*48b0*/  UISETP.NE.OR UP5, UPT, UR10, 0x3, !UP5 ;  /* 0x000000030a00788c */ /* 0x000fd2000efa5670 */
[----:B------:R-:W-:Y:S05]  /*48c0*/  BRA.U UP5, `(.L_x_87) ;  /* 0x0000000d05e87547 */ /* 0x000fea000b800000 */
[----:B------:R-:W1:Y:S01]  /*48d0*/  LDC R0, c[0x0][0xb30] ;  /* 0x0002cc00ff007b82 */ /* 0x000e620000000800 */
[----:B------:R-:W2:Y:S01]  /*48e0*/  LDCU.64 UR8, c[0x0][0x888] ;  /* 0x00011100ff0877ac */ /* 0x000ea20008000a00 */
[----:B------:R-:W-:Y:S02]  /*48f0*/  HFMA2 R25, -RZ, RZ, 0, 0 ;  /* 0x00000000ff197431 */ /* 0x000fe400000001ff */
[----:B------:R-:W-:Y:S01]  /*4900*/  IMAD.MOV.U32 R34, RZ, RZ, 0x1 ;  /* 0x00000001ff227424 */ /* 0x000fe200078e00ff */
[----:B------:R-:W-:Y:S01]  /*4910*/  MOV R23, 0x1000 ;  /* 0x0000100000177802 */ /* 0x000fe20000000f00 */
[----:B------:R-:W3:Y:S01]  /*4920*/  LDCU.64 UR4, c[0x0][0x890] ;  /* 0x00011200ff0477ac */ /* 0x000ee20008000a00 */
[----:B------:R-:W-:Y:S01]  /*4930*/  IMAD.MOV.U32 R27, RZ, RZ, RZ ;  /* 0x000000ffff1b7224 */ /* 0x000fe200078e00ff */
[----:B------:R-:W4:Y:S01]  /*4940*/  LDC R19, c[0x0][0x370] ;  /* 0x0000dc00ff137b82 */ /* 0x000f220000000800 */
[----:B------:R-:W-:Y:S01]  /*4950*/  UMOV UR7, 0x400 ;  /* 0x0000040000077882 */ /* 0x000fe20000000000 */
[----:B------:R-:W-:-:S02]  /*4960*/  UPLOP3.LUT UP1, UPT, UPT, UPT, UPT, 0x40, 0x4 ;  /* 0x000000000004789c */ /* 0x000fc40003f2e870 */
[----:B------:R-:W-:Y:S01]  /*4970*/  ULEA UR7, UR37, UR7, 0x18 ;  /* 0x0000000725077291 */ /* 0x000fe2000f8ec0ff */
[----:B------:R-:W-:-:S03]  /*4980*/  UMOV UR13, URZ ;  /* 0x000000ff000d7c82 */ /* 0x000fc60008000000 */
[----:B------:R-:W4:Y:S01]  /*4990*/  LDC R2, c[0x0][0xb0c] ;  /* 0x0002c300ff027b82 */ /* 0x000f220000000800 */
[----:B--2---:R-:W-:Y:S02]  /*49a0*/  UISETP.NE.U32.AND UP4, UPT, UR8, URZ, UPT ;  /* 0x000000ff0800728c */ /* 0x004fe4000bf85070 */
[----:B---3--:R-:W-:-:S05]  /*49b0*/  UISETP.NE.U32.AND UP5, UPT, UR4, URZ, UPT ;  /* 0x000000ff0400728c */ /* 0x008fca000bfa5070 */
[----:B------:R-:W2:Y:S01]  /*49c0*/  LDC R18, c[0x0][0xb20] ;  /* 0x0002c800ff127b82 */ /* 0x000ea20000000800 */
[----:B-1----:R-:W-:Y:S01]  /*49d0*/  ISETP.NE.AND P1, PT, R0, 0x1, PT ;  /* 0x000000010000780c */ /* 0x002fe20003f25270 */
[----:B------:R-:W-:Y:S02]  /*49e0*/  UISETP.NE.AND.EX UP4, UPT, UR9, URZ, UPT, UP4 ;  /* 0x000000ff0900728c */ /* 0x000fe4000bf85340 */
[----:B------:R-:W-:-:S04]  /*49f0*/  UISETP.NE.AND.EX UP5, UPT, UR5, URZ, UPT, UP5 ;  /* 0x000000ff0500728c */ /* 0x000fc8000bfa5350 */
[----:B-----5:R-:W1:Y:S08]  /*4a00*/  LDC.64 R32, c[0x0][0x348] ;  /* 0x0000d200ff207b82 */ /* 0x020e700000000a00 */
[----:B------:R-:W3:Y:S08]  /*4a10*/  LDC.64 R16, c[0x0][0xb10] ;  /* 0x0002c400ff107b82 */ /* 0x000ef00000000a00 */
[----:B------:R-:W1:Y:S08]  /*4a20*/  LDC.64 R6, c[0x0][0xb18] ;  /* 0x0002c600ff067b82 */ /* 0x000e700000000a00 */
[----:B------:R-:W1:Y:S08]  /*4a30*/  LDC.64 R4, c[0x0][0xb28] ;  /* 0x0002ca00ff047b82 */ /* 0x000e700000000a00 */
[----:B--2-4-:R-:W1:Y:S02]  /*4a40*/  LDC R22, c[0x0][0x374] ;  /* 0x0000dd00ff167b82 */ /* 0x014e640000000800 */
.L_x_96:
[----:B------:R-:W-:Y:S02]  /*4a50*/  LEA R0, R27, UR7, 0x3 ;  /* 0x000000071b007c11 */ /* 0x000fe4000f8e18ff */
[----:B------:R-:W-:Y:S02]  /*4a60*/  SHF.L.U32 R3, R25, 0x1f, RZ ;  /* 0x0000001f19037819 */ /* 0x000fe400000006ff */
[----:B------:R-:W-:Y:S02]  /*4a70*/  LEA R28, R27, UR7, 0x4 ;  /* 0x000000071b1c7c11 */ /* 0x000fe4000f8e20ff */
[----:B--2---:R-:W2:Y:S02]  /*4a80*/  SYNCS.PHASECHK.TRANS64.TRYWAIT P0, [R0+URZ+0x4b0], R3 ;  /* 0x0004b003000075a7 */ /* 0x004ea400080011ff */
[----:B--2---:R-:W-:Y:S05]  /*4a90*/  @!P0 BRA `(.L_x_88) ;  /* 0x0000003800c88947 */ /* 0x004fea0003800000 */
.L_x_167:
[----:B------:R-:W-:Y:S01]  /*4aa0*/  ISETP.GE.AND P0, PT, R26, 0x1, PT ;  /* 0x000000011a00780c */ /* 0x000fe20003f06270 */
[----:B------:R-:W4:Y:S01]  /*4ab0*/  LDS.128 R28, [R28+0x540] ;  /* 0x000540001c1c7984 */ /* 0x000f220000000c00 */
[----:B--2---:R-:W-:Y:S01]  /*4ac0*/  VIADD R0, R0, 0x4c0 ;  /* 0x000004c000007836 */ /* 0x004fe20000000000 */
[----:B------:R-:W-:Y:S01]  /*4ad0*/  @!PT LDS RZ, [RZ] ;  /* 0x00000000fffff984 */ /* 0x000fe20000000800 */
[----:B------:R-:W-:Y:S01]  /*4ae0*/  @!PT LDS RZ, [RZ] ;  /* 0x00000000fffff984 */ /* 0x000fe20000000800 */
[----:B------:R-:W-:Y:S01]  /*4af0*/  @!PT LDS RZ, [RZ] ;  /* 0x00000000fffff984 */ /* 0x000fe20000000800 */
[----:B------:R-:W-:Y:S01]  /*4b00*/  @!PT LDS RZ, [RZ] ;  /* 0x00000000fffff984 */ /* 0x000fe20000000800 */
[----:B------:R2:W-:Y:S06]  /*4b10*/  MEMBAR.ALL.CTA ;  /* 0x0000000000007992 */ /* 0x0005ec0000008000 */
[----:B--2---:R-:W2:Y:S01]  /*4b20*/  FENCE.VIEW.ASYNC.S ;  /* 0x00000000000073c6 */ /* 0x004ea20000000000 */
[----:B------:R-:W-:Y:S04]  /*4b30*/  PRMT R0, RZ, 0x654, R0 ;  /* 0x00000654ff007816 */ /* 0x000fe80000000000 */
[----:B--2---:R2:W-:Y:S01]  /*4b40*/  SYNCS.ARRIVE.TRANS64.RED.A1T0 RZ, [R0+URZ], RZ ;  /* 0x000000ff00ff79a7 */ /* 0x0045e200081004ff */
[----:B----4-:R-:W-:Y:S11]  /*4b50*/  LOP3.LUT P3, RZ, R30, 0x1, RZ, 0xc0, !PT ;  /* 0x000000011eff7812 */ /* 0x010ff6000786c0ff */
[----:B------:R-:W-:Y:S02]  /*4b60*/  @!UPT UIADD3 URZ, UPT, UPT, URZ, URZ, URZ ;  /* 0x000000fffffff290 */ /* 0x000fe4000fffe0ff */
[----:B------:R-:W-:Y:S02]  /*4b70*/  @P3 MOV R13, R28 ;  /* 0x0000001c000d3202 */ /* 0x000fe40000000f00 */
[----:B------:R-:W-:Y:S01]  /*4b80*/  @P3 LOP3.LUT R8, R29, 0xffff, RZ, 0xc0, !PT ;  /* 0x0000ffff1d083812 */ /* 0x000fe200078ec0ff */
[----:B--2---:R-:W-:Y:S06]  /*4b90*/  @!P0 BRA `(.L_x_89) ;  /* 0x0000000000a48947 */ /* 0x004fec0003800000 */
[----:B-1----:R-:W-:Y:S01]  /*4ba0*/  IMAD.HI.U32 R37, R22, R7, RZ ;  /* 0x0000000716257227 */ /* 0x002fe200078e00ff */
[----:B------:R-:W-:Y:S02]  /*4bb0*/  ISETP.NE.AND P0, PT, R6, 0x1, PT ;  /* 0x000000010600780c */ /* 0x000fe40003f05270 */
[----:B------:R-:W-:Y:S01]  /*4bc0*/  ISETP.NE.AND P2, PT, R26, 0x1, PT ;  /* 0x000000011a00780c */ /* 0x000fe20003f45270 */
[----:B---3--:R-:W-:Y:S01]  /*4bd0*/  IMAD.HI.U32 R36, R19, R16, RZ ;  /* 0x0000001013247227 */ /* 0x008fe200078e00ff */
[----:B------:R-:W-:Y:S02]  /*4be0*/  SHF.R.U32.HI R37, RZ, R18, R37 ;  /* 0x00000012ff257219 */ /* 0x000fe40000011625 */
[----:B------:R-:W-:Y:S01]  /*4bf0*/  ISETP.NE.AND P4, PT, R2, 0x1, PT ;  /* 0x000000010200780c */ /* 0x000fe20003f85270 */
[----:B------:R-:W-:Y:S01]  /*4c00*/  IMAD.HI.U32 R38, R13, R16, RZ ;  /* 0x000000100d267227 */ /* 0x000fe200078e00ff */
[----:B------:R-:W-:Y:S02]  /*4c10*/  SHF.R.U32.HI R36, RZ, R17, R36 ;  /* 0x00000011ff247219 */ /* 0x000fe40000011624 */
[----:B------:R-:W-:Y:S01]  /*4c20*/  SEL R3, R22, R37, !P0 ;  /* 0x0000002516037207 */ /* 0x000fe20004000000 */
[C---:B------:R-:W-:Y:S01]  /*4c30*/  IMAD.HI.U32 R37, R8.reuse, R7, RZ ;  /* 0x0000000708257227 */ /* 0x040fe200078e00ff */
[----:B------:R-:W-:Y:S02]  /*4c40*/  SEL R11, R19, R36, !P4 ;  /* 0x00000024130b7207 */ /* 0x000fe40006000000 */
[----:B------:R-:W-:Y:S01]  /*4c50*/  SHF.R.U32.HI R38, RZ, R17, R38 ;  /* 0x00000011ff267219 */ /* 0x000fe20000011626 */
[----:B------:R-:W-:Y:S01]  /*4c60*/  IMAD.HI.U32 R40, R3, R4, RZ ;  /* 0x0000000403287227 */ /* 0x000fe200078e00ff */
[----:B------:R-:W-:Y:S03]  /*4c70*/  SHF.R.U32.HI R37, RZ, R18, R37 ;  /* 0x00000012ff257219 */ /* 0x000fe60000011625 */
[----:B------:R-:W-:Y:S01]  /*4c80*/  IMAD.HI.U32 R36, R11, R4, RZ ;  /* 0x000000040b247227 */ /* 0x000fe200078e00ff */
[----:B------:R-:W-:Y:S02]  /*4c90*/  @P2 SHF.R.U32.HI R3, RZ, R5, R40 ;  /* 0x00000005ff032219 */ /* 0x000fe40000011628 */
[----:B------:R-:W-:Y:S02]  /*4ca0*/  SEL R9, R8, R37, !P0 ;  /* 0x0000002508097207 */ /* 0x000fe40004000000 */
[----:B------:R-:W-:Y:S01]  /*4cb0*/  @P2 SHF.R.U32.HI R11, RZ, R5, R36 ;  /* 0x00000005ff0b2219 */ /* 0x000fe20000011624 */
[C---:B------:R-:W-:Y:S01]  /*4cc0*/  IMAD R10, R26.reuse, R3, RZ ;  /* 0x000000031a0a7224 */ /* 0x040fe200078e02ff */
[----:B------:R-:W-:Y:S01]  /*4cd0*/  SEL R3, R13, R38, !P4 ;  /* 0x000000260d037207 */ /* 0x000fe20006000000 */
[C---:B------:R-:W-:Y:S03]  /*4ce0*/  IMAD.HI.U32 R14, R9.reuse, R4, RZ ;  /* 0x00000004090e7227 */ /* 0x040fe600078e00ff */
[----:B------:R-:W-:Y:S01]  /*4cf0*/  ISETP.GE.AND P0, PT, R9, R10, PT ;  /* 0x0000000a0900720c */ /* 0x000fe20003f06270 */
[C---:B------:R-:W-:Y:S01]  /*4d00*/  IMAD R12, R26.reuse, R11, RZ ;  /* 0x0000000b1a0c7224 */ /* 0x040fe200078e02ff */
[-C--:B------:R-:W-:Y:S04]  /*4d10*/  SHF.R.U32.HI R14, RZ, R5.reuse, R14 ;  /* 0x00000005ff0e7219 */ /* 0x080fe8000001160e */
[----:B------:R-:W-:Y:S02]  /*4d20*/  ISETP.GE.OR P0, PT, R3, R12, P0 ;  /* 0x0000000c0300720c */ /* 0x000fe40000706670 */
[----:B------:R-:W-:Y:S05]  /*4d30*/  SEL R15, R9, R14, !P2 ;  /* 0x0000000e090f7207 */ /* 0x000fea0005000000 */
[----:B------:R-:W-:Y:S04]  /*4d40*/  IMAD.MOV R14, RZ, RZ, -R15 ;  /* 0x000000ffff0e7224 */ /* 0x000fe800078e0a0f */
[----:B------:R-:W-:Y:S02]  /*4d50*/  IMAD R14, R26, R14, R9 ;  /* 0x0000000e1a0e7224 */ /* 0x000fe400078e0209 */
[C---:B------:R-:W-:Y:S05]  /*4d60*/  @!P0 IMAD.HI.U32 R10, R3.reuse, R4, RZ ;  /* 0x00000004030a8227 */ /* 0x040fea00078e00ff */
[----:B------:R-:W-:Y:S04]  /*4d70*/  @!P0 SHF.R.U32.HI R10, RZ, R5, R10 ;  /* 0x00000005ff0a8219 */ /* 0x000fe8000001160a */
[----:B------:R-:W-:Y:S01]  /*4d80*/  @!P0 SEL R0, R3, R10, !P2 ;  /* 0x0000000a03008207 */ /* 0x000fe20005000000 */
[----:B------:R-:W-:Y:S03]  /*4d90*/  IMAD.MOV R10, RZ, RZ, -R3 ;  /* 0x000000ffff0a7224 */ /* 0x000fe600078e0a03 */
[----:B------:R-:W-:Y:S01]  /*4da0*/  @!P0 IADD3 R15, PT, PT, R15, -R0, RZ ;  /* 0x800000000f0f8210 */ /* 0x000fe20007ffe0ff */
[----:B------:R-:W-:Y:S01]  /*4db0*/  @!P0 IMAD R0, R11, R14, R0 ;  /* 0x0000000e0b008224 */ /* 0x000fe200078e0200 */
[----:B------:R-:W-:Y:S01]  /*4dc0*/  IADD3 R11, PT, PT, -R9, RZ, RZ ;  /* 0x000000ff090b7210 */ /* 0x000fe20007ffe1ff */
[----:B------:R-:W-:Y:S02]  /*4dd0*/  IMAD R13, R2, R10, R13 ;  /* 0x0000000a020d7224 */ /* 0x000fe400078e020d */
[----:B------:R-:W-:Y:S02]  /*4de0*/  @!P0 IMAD R9, R15, R26, R3 ;  /* 0x0000001a0f098224 */ /* 0x000fe400078e0203 */
[----:B------:R-:W-:Y:S02]  /*4df0*/  @!P0 IMAD.MOV.U32 R3, RZ, RZ, R0 ;  /* 0x000000ffff038224 */ /* 0x000fe400078e0000 */
[----:B------:R-:W-:Y:S02]  /*4e00*/  IMAD R8, R6, R11, R8 ;  /* 0x0000000b06087224 */ /* 0x000fe400078e0208 */
[----:B------:R-:W-:Y:S02]  /*4e10*/  IMAD R13, R3, R2, R13 ;  /* 0x00000002030d7224 */ /* 0x000fe400078e020d */
[----:B------:R-:W-:Y:S02]  /*4e20*/  IMAD R8, R9, R6, R8 ;  /* 0x0000000609087224 */ /* 0x000fe400078e0208 */
.L_x_89:
[----:B------:R-:W-:Y:S05]  /*4e30*/  BRA.U UP1, `(.L_x_90) ;  /* 0x0000000101107547 */ /* 0x000fea000b800000 */
[----:B------:R-:W-:Y:S04]  /*4e40*/  MOV R0, UR6 ;  /* 0x0000000600007c02 */ /* 0x000fe80008000f00 */
[----:B------:R-:W-:Y:S04]  /*4e50*/  SHF.L.U32 R3, R0, 0x1f, RZ ;  /* 0x0000001f00037819 */ /* 0x000fe800000006ff */
[----:B------:R-:W2:Y:S02]  /*4e60*/  SYNCS.PHASECHK.TRANS64.TRYWAIT P0, [UR7+0x4a8], R3 ;  /* 0x0004a803ff0075a7 */ /* 0x000ea40008001107 */
[----:B--2---:R-:W-:Y:S05]  /*4e70*/  @!P0 BRA `(.L_x_91) ;  /* 0x0000003400e48947 */ /* 0x004fea0003800000 */
.L_x_90:
[----:B------:R-:W-:Y:S02]  /*4e80*/  R2UR UR27, R21 ;  /* 0x00000000151b72ca */ /* 0x000fe400000e0000 */
[----:B------:R-:W-:Y:S02]  /*4e90*/  R2UR UR26, R20 ;  /* 0x00000000141a72ca */ /* 0x000fe400000e0000 */
[----:B------:R-:W-:Y:S04]  /*4ea0*/  ISETP.NE.U32.AND P2, PT, RZ, UR4, PT ;  /* 0x00000004ff007c0c */ /* 0x000fe8000bf45070 */
[----:B------:R-:W-:Y:S05]  /*4eb0*/  ISETP.NE.AND.EX P2, PT, RZ, UR5, PT, P2 ;  /* 0x00000005ff007c0c */ /* 0x000fea000bf45320 */
[----:B------:R-:W-:Y:S02]  /*4ec0*/  USHF.L.U32 UR27, UR27, 0x6, URZ ;  /* 0x000000061b1b7899 */ /* 0x000fe400080006ff */
[----:B------:R-:W-:Y:S01]  /*4ed0*/  USHF.L.U32 UR26, UR26, 0x6, URZ ;  /* 0x000000061a1a7899 */ /* 0x000fe200080006ff */
[----:B------:R-:W-:Y:S11]  /*4ee0*/  BRA.U !UP5, `(.L_x_92) ;  /* 0x000000010d347547 */ /* 0x000ff6000b800000 */
[----:B------:R-:W-:Y:S01]  /*4ef0*/  UPLOP3.LUT UP0, UPT, UPT, UPT, UP4, 0x80, 0x8 ;  /* 0x000000000008789c */ /* 0x000fe20003f0f040 */
[----:B--2---:R-:W-:Y:S02]  /*4f00*/  HFMA2 R0, -RZ, RZ, 0, 5.9604644775390625e-08 ;  /* 0x00000001ff007431 */ /* 0x004fe400000001ff */
[----:B------:R-:W-:Y:S03]  /*4f10*/  IMAD.MOV.U32 R59, RZ, RZ, 0x1 ;  /* 0x00000001ff3b7424 */ /* 0x000fe600078e00ff */
[----:B------:R-:W-:Y:S05]  /*4f20*/  PLOP3.LUT P0, PT, PT, PT, UP0, 0x80, 0x8 ;  /* 0x000000000008781c */ /* 0x000fea0003f0f008 */
[----:B------:R-:W2:Y:S01]  /*4f30*/  @UP0 LDCU.64 UR10, c[0x0][0x888] ;  /* 0x00011100ff0a07ac */ /* 0x000ea20008000a00 */
[----:B------:R-:W-:Y:S07]  /*4f40*/  @UP0 UIMAD UR8, UR36, UR4, URZ ;  /* 0x00000004240802a4 */ /* 0x000fee000f8e02ff */
[----:B------:R-:W-:Y:S01]  /*4f50*/  @!P0 PRMT R59, R0, 0x7610, R59 ;  /* 0x00007610003b8816 */ /* 0x000fe2000000003b */
[----:B--2---:R-:W-:Y:S03]  /*4f60*/  @UP0 UIMAD.WIDE UR10, UR8, 0x4, UR10 ;  /* 0x00000004080a08a5 */ /* 0x004fe6000f8e020a */
[----:B------:R-:W2:Y:S03]  /*4f70*/  @!UP0 LDCU UR8, c[0x0][0x880] ;  /* 0x00011000ff0887ac */ /* 0x000ea60008000800 */
[----:B------:R-:W-:Y:S01]  /*4f80*/  IMAD.U32 R10, RZ, RZ, UR10 ;  /* 0x0000000aff0a7e24 */ /* 0x000fe2000f8e00ff */
[----:B------:R-:W-:Y:S05]  /*4f90*/  MOV R11, UR11 ;  /* 0x0000000b000b7c02 */ /* 0x000fea0008000f00 */
[----:B------:R4:W5:Y:S02]  /*4fa0*/  @P0 LDG.E R35, desc[UR46][R10.64] ;  /* 0x0000002e0a230981 */ /* 0x000964000c1e1900 */
[----:B--2-4-:R-:W-:Y:S07]  /*4fb0*/  @!P0 IMAD.U32 R35, RZ, RZ, UR8 ;  /* 0x00000008ff238e24 */ /* 0x014fee000f8e00ff */
.L_x_92:
[----:B-----5:R-:W-:Y:S01]  /*4fc0*/  @!P2 FSETP.EQ.AND P0, PT, R35, RZ, PT ;  /* 0x000000ff2300a20b */ /* 0x020fe20003f02000 */
[----:B------:R-:W-:Y:S01]  /*4fd0*/  @!UPT UIADD3 URZ, UPT, UPT, URZ, URZ, URZ ;  /* 0x000000fffffff290 */ /* 0x000fe2000fffe0ff */
[----:B------:R-:W-:Y:S11]  /*4fe0*/  @!P2 BRA `(.L_x_93) ;  /* 0x000000000014a947 */ /* 0x000ff60003800000 */
[----:B------:R-:W-:Y:S02]  /*4ff0*/  LOP3.LUT P2, RZ, R59, 0xff, RZ, 0xc0, !PT ;  /* 0x000000ff3bff7812 */ /* 0x000fe4000784c0ff */
[----:B------:R-:W-:Y:S04]  /*5000*/  PLOP3.LUT P0, PT, PT, PT, UP0, 0x80, 0x8 ;  /* 0x000000000008781c */ /* 0x000fe80003f0f008 */
[----:B------:R-:W-:Y:S07]  /*5010*/  PLOP3.LUT P0, PT, P0, PT, PT, 0x8, 0x80 ;  /* 0x000000000080781c */ /* 0x000fee000070e170 */
[----:B------:R-:W-:Y:S11]  /*5020*/  @P2 FSETP.EQ.AND P0, PT, R35, RZ, PT ;  /* 0x000000ff2300220b */ /* 0x000ff60003f02000 */
[----:B------:R-:W-:Y:S02]  /*5030*/  @!UPT UIADD3 URZ, UPT, UPT, URZ, URZ, URZ ;  /* 0x000000fffffff290 */ /* 0x000fe4000fffe0ff */
.L_x_93:
[----:B------:R-:W-:Y:S01]  /*5040*/  ULEA UR15, UR13, UR7, 0x3 ;  /* 0x000000070d0f7291 */ /* 0x000fe2000f8e18ff */
[----:B--2---:R-:W-:Y:S02]  /*5050*/  SHF.L.U32 R3, R34, 0x1f, RZ ;  /* 0x0000001f22037819 */ /* 0x004fe400000006ff */
[----:B------:R-:W-:Y:S04]  /*5060*/  ELECT P4, URZ, PT ;  /* 0x0000000000ff782f */ /* 0x000fe80003880000 */
[----:B------:R-:W-:Y:S02]  /*5070*/  PLOP3.LUT P4, PT, P0, P4, PT, 0xf2, 0x2f ;  /* 0x00000000002f781c */ /* 0x000fe40000789e72 */
[----:B------:R-:W2:Y:S11]  /*5080*/  SYNCS.PHASECHK.TRANS64.TRYWAIT P2, [UR15+0x488], R3 ;  /* 0x00048803ff0075a7 */ /* 0x000eb6000804110f */
[----:B-1----:R-:W-:Y:S05]  /*5090*/  @!P4 IADD3 R20, P0, PT, R32, 0x580, RZ ;  /* 0x000005802014c810 */ /* 0x002fea0007f1e0ff */
[----:B------:R-:W-:Y:S01]  /*50a0*/  @!P4 IMAD.X R12, RZ, RZ, R33, P0 ;  /* 0x000000ffff0cc224 */ /* 0x000fe200000e0621 */
[----:B--2---:R-:W-:Y:S07]  /*50b0*/  @!P2 BRA `(.L_x_94) ;  /* 0x00000034006ca947 */ /* 0x004fee0003800000 */
.L_x_170:
[----:B------:R-:W2:Y:S01]  /*50c0*/  LDC.64 R14, c[0x0][0xb10] ;  /* 0x0002c400ff0e7b82 */ /* 0x000ea20000000a00 */
[----:B------:R-:W-:Y:S01]  /*50d0*/  @!P4 R2UR UR8, R12 ;  /* 0x000000000c08c2ca */ /* 0x000fe200000e0000 */
[----:B------:R-:W-:Y:S01]  /*50e0*/  VOTEU.ALL UP3, P4 ;  /* 0x0000000000ff7886 */ /* 0x000fe20002060000 */
[----:B------:R-:W-:Y:S01]  /*50f0*/  @!P4 R2UR UR9, R20 ;  /* 0x000000001409c2ca */ /* 0x000fe200000e0000 */
[----:B------:R-:W-:Y:S01]  /*5100*/  UIADD3 UR25, UPT, UPT, UR15, 0x470, URZ ;  /* 0x000004700f197890 */ /* 0x000fe2000fffe0ff */
[----:B------:R-:W-:Y:S03]  /*5110*/  @P3 SHF.R.U32.HI R24, RZ, 0x10, R29 ;  /* 0x00000010ff183819 */ /* 0x000fe6000001161d */
[----:B------:R-:W4:Y:S01]  /*5120*/  LDC.64 R10, c[0x0][0xb18] ;  /* 0x0002c600ff0a7b82 */ /* 0x000f220000000a00 */
[----:B------:R-:W-:Y:S01]  /*5130*/  UIADD3 UR14, UPT, UPT, UR13, 0x1, URZ ;  /* 0x000000010d0e7890 */ /* 0x000fe2000fffe0ff */
[----:B------:R-:W-:Y:S01]  /*5140*/  VIADD R27, R27, 0x1 ;  /* 0x000000011b1b7836 */ /* 0x000fe20000000000 */
[----:B------:R-:W-:Y:S01]  /*5150*/  VOTEU.ALL UP2, P4 ;  /* 0x0000000000ff7886 */ /* 0x000fe20002040000 */
[----:B------:R-:W-:Y:S01]  /*5160*/  UMOV UR18, 0x0 ;  /* 0x0000000000127882 */ /* 0x000fe20000000000 */
[----:B------:R-:W-:Y:S03]  /*5170*/  UISETP.NE.AND UP6, UPT, UR14, 0x3, UPT ;  /* 0x000000030e00788c */ /* 0x000fe6000bfc5270 */
[----:B-1----:R-:W1:Y:S01]  /*5180*/  @!P1 LDC R0, c[0x0][0xb20] ;  /* 0x0002c800ff009b82 */ /* 0x002e620000000800 */
[----:B------:R-:W-:Y:S01]  /*5190*/  UMOV UR19, 0x10000000 ;  /* 0x1000000000137882 */ /* 0x000fe20000000000 */
[----:B------:R-:W-:Y:S01]  /*51a0*/  IMAD.U32 R21, RZ, RZ, UR8 ;  /* 0x00000008ff157e24 */ /* 0x000fe2000f8e00ff */
[----:B------:R-:W-:Y:S05]  /*51b0*/  @!UP3 ULEA UR8, UR13, UR7, 0xc ;  /* 0x000000070d08b291 */ /* 0x000fea000f8e60ff */
[----:B------:R-:W5:Y:S01]  /*51c0*/  @!P1 LDC R3, c[0x0][0xb0c] ;  /* 0x0002c300ff039b82 */ /* 0x000f620000000800 */
[----:B------:R-:W-:Y:S01]  /*51d0*/  IMAD.U32 R20, RZ, RZ, UR9 ;  /* 0x00000009ff147e24 */ /* 0x000fe2000f8e00ff */
[----:B------:R-:W-:Y:S01]  /*51e0*/  UMOV UR28, UR36 ;  /* 0x00000024001c7c82 */ /* 0x000fe20008000000 */
[----:B------:R-:W-:Y:S01]  /*51f0*/  @!P4 R2UR UR21, R21 ;  /* 0x000000001515c2ca */ /* 0x000fe200000e0000 */
[----:B------:R-:W-:Y:S02]  /*5200*/  @!UP3 UIADD3 UR24, UPT, UPT, UR8, 0x600, URZ ;  /* 0x000006000818b890 */ /* 0x000fe4000fffe0ff */
[----:B------:R-:W-:Y:S01]  /*5210*/  @!P4 R2UR UR20, R20 ;  /* 0x000000001414c2ca */ /* 0x000fe200000e0000 */
[----:B------:R-:W-:Y:S01]  /*5220*/  @!UP3 UIADD3 UR10, UPT, UPT, UR26, 0x20, URZ ;  /* 0x000000201a0ab890 */ /* 0x000fe2000fffe0ff */
[----:B------:R-:W-:Y:S01]  /*5230*/  @!P4 IMAD.MOV.U32 R20, RZ, RZ, 0x1000 ;  /* 0x00001000ff14c424 */ /* 0x000fe200078e00ff */
[----:B------:R-:W-:Y:S02]  /*5240*/  @!UP3 UIADD3 UR8, UPT, UPT, UR8, 0xe00, URZ ;  /* 0x00000e000808b890 */ /* 0x000fe4000fffe0ff */
[----:B------:R-:W-:Y:S01]  /*5250*/  USEL UR9, URZ, 0x1, UP6 ;  /* 0x00000001ff097887 */ /* 0x000fe2000b000000 */
[----:B------:R-:W-:Y:S01]  /*5260*/  VOTEU.ALL UP1, P4 ;  /* 0x0000000000ff7886 */ /* 0x000fe20002020000 */
[----:B------:R-:W-:Y:S01]  /*5270*/  UMOV UR11, UR27 ;  /* 0x0000001b000b7c82 */ /* 0x000fe20008000000 */
[----:B------:R-:W-:Y:S01]  /*5280*/  UMOV UR12, UR36 ;  /* 0x00000024000c7c82 */ /* 0x000fe20008000000 */
[----:B------:R-:W-:Y:S02]  /*5290*/  UPRMT UR16, UR37, 0x654, UR25 ;  /* 0x0000065425107896 */ /* 0x000fe40008000019 */
[----:B------:R-:W-:Y:S01]  /*52a0*/  LOP3.LUT R34, R34, UR9, RZ, 0x3c, !PT ;  /* 0x0000000922227c12 */ /* 0x000fe2000f8e3cff */
[----:B------:R-:W-:Y:S01]  /*52b0*/  UMOV UR9, UR25 ;  /* 0x0000001900097c82 */ /* 0x000fe20008000000 */
[----:B------:R1:W-:Y:S01]  /*52c0*/  @!UP2 UTMALDG.3D [UR24], [UR20], desc[UR18] ;  /* 0x000012181400a5b4 */ /* 0x0003e20008011000 */
[----:B------:R-:W-:Y:S01]  /*52d0*/  USEL UR14, UR14, URZ, UP6 ;  /* 0x000000ff0e0e7287 */ /* 0x000fe2000b000000 */
[----:B------:R-:W-:Y:S03]  /*52e0*/  SHF.L.U32 R12, R34, 0x1f, RZ ;  /* 0x0000001f220c7819 */ /* 0x000fe600000006ff */
[----:B------:R-:W-:Y:S01]  /*52f0*/  ULEA UR13, UR14, UR7, 0x3 ;  /* 0x000000070e0d7291 */ /* 0x000fe2000f8e18ff */
[----:B--2---:R-:W-:Y:S01]  /*5300*/  @!P1 IMAD.HI.U32 R14, R13, R14, RZ ;  /* 0x0000000e0d0e9227 */ /* 0x004fe200078e00ff */
[----:B----4-:R-:W-:Y:S01]  /*5310*/  @!P1 ISETP.NE.AND P0, PT, R10, 0x1, PT ;  /* 0x000000010a00980c */ /* 0x010fe20003f05270 */
[----:B------:R2:W-:Y:S01]  /*5320*/  @!UP1 UTMALDG.3D [UR8], [UR20], desc[UR18] ;  /* 0x00001208140095b4 */ /* 0x0005e20008011000 */
[----:B------:R2:W-:Y:S01]  /*5330*/  @!P4 SYNCS.ARRIVE.TRANS64.RED.A0TR RZ, [UR15+0x470], R20 ;  /* 0x00047014ffffc9a7 */ /* 0x0005e2000830040f */
[C---:B------:R-:W-:Y:S01]  /*5340*/  @!P1 IMAD.HI.U32 R11, R8.reuse, R11, RZ ;  /* 0x0000000b080b9227 */ /* 0x040fe200078e00ff */
[----:B------:R-:W-:Y:S02]  /*5350*/  @!P1 SHF.R.U32.HI R14, RZ, R15, R14 ;  /* 0x0000000fff0e9219 */ /* 0x000fe4000001160e */
[----:B-----5:R-:W-:Y:S02]  /*5360*/  @!P1 ISETP.NE.AND P2, PT, R3, 0x1, PT ;  /* 0x000000010300980c */ /* 0x020fe40003f45270 */
[----:B-1----:R-:W-:Y:S02]  /*5370*/  @!P1 SHF.R.U32.HI R9, RZ, R0, R11 ;  /* 0x00000000ff099219 */ /* 0x002fe4000001160b */
[----:B------:R-:W-:Y:S02]  /*5380*/  @!P1 SEL R14, R13, R14, !P2 ;  /* 0x0000000e0d0e9207 */ /* 0x000fe40005000000 */
[----:B------:R-:W-:Y:S05]  /*5390*/  @!P1 SEL R9, R8, R9, !P0 ;  /* 0x0000000908099207 */ /* 0x000fea0004000000 */
[----:B------:R-:W-:Y:S01]  /*53a0*/  @!P1 IMAD.IADD R0, R9, 0x1, -R14 ;  /* 0x0000000109009824 */ /* 0x000fe200078e0a0e */
[----:B------:R-:W-:Y:S01]  /*53b0*/  SYNCS.ARRIVE.TRANS64.RED.A1T0 RZ, [UR16], RZ ;  /* 0x000000ffffff79a7 */ /* 0x000fe20008100410 */
[----:B------:R-:W-:Y:S02]  /*53c0*/  @!P1 IMAD.IADD R9, R14, 0x1, -R9 ;  /* 0x000000010e099824 */ /* 0x000fe400078e0a09 */
[----:B------:R-:W-:Y:S02]  /*53d0*/  @!P1 IMAD R13, R0, R3, R13 ;  /* 0x00000003000d9224 */ /* 0x000fe400078e020d */
[----:B------:R-:W-:Y:S01]  /*53e0*/  @!P1 IMAD R8, R9, R10, R8 ;  /* 0x0000000a09089224 */ /* 0x000fe200078e0208 */
[----:B------:R-:W1:Y:S02]  /*53f0*/  SYNCS.PHASECHK.TRANS64.TRYWAIT P5, [UR13+0x488], R12 ;  /* 0x0004880cff0075a7 */ /* 0x000e6400080a110d */
[----:B-12---:R-:W-:Y:S05]  /*5400*/  @!P5 BRA `(.L_x_95) ;  /* 0x0000003000b0d947 */ /* 0x006fea0003800000 */
.L_x_172:
[----:B------:R-:W-:Y:S01]  /*5410*/  UIADD3 UR17, UPT, UPT, UR13, 0x470, URZ ;  /* 0x000004700d117890 */ /* 0x000fe2000fffe0ff */
[----:B-1----:R-:W-:Y:S01]  /*5420*/  @!P4 IADD3 R3, P0, PT, R32, 0x580, RZ ;  /* 0x000005802003c810 */ /* 0x002fe20007f1e0ff */
[----:B------:R-:W-:Y:S01]  /*5430*/  VOTEU.ALL UP2, P4 ;  /* 0x0000000000ff7886 */ /* 0x000fe20002040000 */
[----:B------:R-:W-:Y:S01]  /*5440*/  UMOV UR22, 0x0 ;  /* 0x0000000000167882 */ /* 0x000fe20000000000 */
[----:B------:R-:W-:Y:S01]  /*5450*/  UPRMT UR15, UR37, 0x654, UR17 ;  /* 0x00000654250f7896 */ /* 0x000fe20008000011 */
[----:B------:R-:W-:Y:S01]  /*5460*/  @!P4 R2UR UR9, R3 ;  /* 0x000000000309c2ca */ /* 0x000fe200000e0000 */
[----:B------:R-:W-:Y:S01]  /*5470*/  @!P4 IMAD.X R0, RZ, RZ, R33, P0 ;  /* 0x000000ffff00c224 */ /* 0x000fe200000e0621 */
[----:B------:R-:W-:Y:S01]  /*5480*/  UMOV UR23, 0x10000000 ;  /* 0x1000000000177882 */ /* 0x000fe20000000000 */
[----:B------:R-:W-:Y:S01]  /*5490*/  UMOV UR19, UR27 ;  /* 0x0000001b00137c82 */ /* 0x000fe20008000000 */
[----:B------:R-:W-:Y:S01]  /*54a0*/  UMOV UR20, UR36 ;  /* 0x0000002400147c82 */ /* 0x000fe20008000000 */
[----:B------:R-:W-:Y:S01]  /*54b0*/  UMOV UR11, UR27 ;  /* 0x0000001b000b7c82 */ /* 0x000fe20008000000 */
[----:B------:R-:W-:Y:S01]  /*54c0*/  @!P4 R2UR UR8, R0 ;  /* 0x000000000008c2ca */ /* 0x000fe200000e0000 */
[----:B------:R-:W-:Y:S01]  /*54d0*/  UMOV UR12, UR36 ;  /* 0x00000024000c7c82 */ /* 0x000fe20008000000 */
[----:B------:R-:W-:Y:S01]  /*54e0*/  VOTEU.ALL UP1, P4 ;  /* 0x0000000000ff7886 */ /* 0x000fe20002020000 */
[----:B------:R-:W-:Y:S01]  /*54f0*/  @P3 R2UR UR36, R24 ;  /* 0x00000000182432ca */ /* 0x000fe200000e0000 */
[----:B------:R-:W-:Y:S01]  /*5500*/  IMAD.IADD R20, R8, 0x1, R58 ;  /* 0x0000000108147824 */ /* 0x000fe200078e023a */
[----:B------:R-:W-:Y:S01]  /*5510*/  ISETP.NE.AND P0, PT, R27, 0x2, PT ;  /* 0x000000021b00780c */ /* 0x000fe20003f05270 */
[----:B------:R-:W-:Y:S01]  /*5520*/  IMAD.IADD R21, R13, 0x1, R60 ;  /* 0x000000010d157824 */ /* 0x000fe200078e023c */
[----:B------:R-:W-:Y:S01]  /*5530*/  @!UP1 UIADD3 UR18, UPT, UPT, UR26, 0x10, URZ ;  /* 0x000000101a129890 */ /* 0x000fe2000fffe0ff */
[----:B------:R-:W-:Y:S01]  /*5540*/  IMAD.U32 R10, RZ, RZ, UR9 ;  /* 0x00000009ff0a7e24 */ /* 0x000fe2000f8e00ff */
[----:B------:R-:W-:Y:S01]  /*5550*/  @!UP1 UIADD3 UR10, UPT, UPT, UR26, 0x30, URZ ;  /* 0x000000301a0a9890 */ /* 0x000fe2000fffe0ff */
[----:B------:R-:W-:Y:S01]  /*5560*/  SEL R0, RZ, 0x1, P0 ;  /* 0x00000001ff007807 */ /* 0x000fe20000000000 */
[----:B------:R-:W-:Y:S01]  /*5570*/  UMOV UR9, UR17 ;  /* 0x0000001100097c82 */ /* 0x000fe20008000000 */
[----:B------:R-:W-:Y:S01]  /*5580*/  SEL R27, R27, RZ, P0 ;  /* 0x000000ff1b1b7207 */ /* 0x000fe20000000000 */
[----:B------:R-:W-:Y:S01]  /*5590*/  IMAD.U32 R11, RZ, RZ, UR8 ;  /* 0x00000008ff0b7e24 */ /* 0x000fe2000f8e00ff */
[----:B------:R-:W-:Y:S01]  /*55a0*/  @!P4 R2UR UR24, R10 ;  /* 0x000000000a18c2ca */ /* 0x000fe200000e0000 */
[----:B------:R-:W-:Y:S01]  /*55b0*/  @!UP1 ULEA UR8, UR14, UR7, 0xc ;  /* 0x000000070e089291 */ /* 0x000fe2000f8e60ff */
[----:B------:R-:W-:Y:S02]  /*55c0*/  LOP3.LUT R25, R25, R0, RZ, 0x3c, !PT ;  /* 0x0000000019197212 */ /* 0x000fe400078e3cff */
[----:B------:R-:W-:Y:S01]  /*55d0*/  @!P4 R2UR UR25, R11 ;  /* 0x000000000b19c2ca */ /* 0x000fe200000e0000 */
[----:B------:R-:W-:Y:S02]  /*55e0*/  @!UP1 UIADD3 UR16, UPT, UPT, UR8, 0x600, URZ ;  /* 0x0000060008109890 */ /* 0x000fe4000fffe0ff */
[----:B------:R-:W-:Y:S01]  /*55f0*/  @!UP1 UIADD3 UR8, UPT, UPT, UR8, 0xe00, URZ ;  /* 0x00000e0008089890 */ /* 0x000fe2000fffe0ff */
[----:B------:R-:W-:Y:S09]  /*5600*/  VOTEU.ALL UP1, P4 ;  /* 0x0000000000ff7886 */ /* 0x000ff20002020000 */
[----:B------:R2:W-:Y:S01]  /*5610*/  @!UP2 UTMALDG.3D [UR16], [UR24], desc[UR22] ;  /* 0x000016101800a5b4 */ /* 0x0005e20008011000 */
[----:B------:R2:W-:Y:S01]  /*5620*/  @!UP1 UTMALDG.3D [UR8], [UR24], desc[UR22] ;  /* 0x00001608180095b4 */ /* 0x0005e20008011000 */
[----:B------:R2:W-:Y:S01]  /*5630*/  @!P4 SYNCS.ARRIVE.TRANS64.RED.A0TR RZ, [UR13+0x470], R23 ;  /* 0x00047017ffffc9a7 */ /* 0x0005e2000830040d */
[----:B------:R-:W-:Y:S04]  /*5640*/  UIADD3 UR13, UPT, UPT, UR14, 0x1, URZ ;  /* 0x000000010e0d7890 */ /* 0x000fe8000fffe0ff */
[----:B------:R-:W-:Y:S04]  /*5650*/  UISETP.NE.AND UP1, UPT, UR13, 0x3, UPT ;  /* 0x000000030d00788c */ /* 0x000fe8000bf25270 */
[----:B------:R-:W-:Y:S02]  /*5660*/  USEL UR14, URZ, 0x1, UP1 ;  /* 0x00000001ff0e7887 */ /* 0x000fe40008800000 */
[----:B------:R-:W-:Y:S02]  /*5670*/  USEL UR13, UR13, URZ, UP1 ;  /* 0x000000ff0d0d7287 */ /* 0x000fe40008800000 */
[----:B------:R-:W-:Y:S02]  /*5680*/  UPLOP3.LUT UP1, UPT, UPT, UPT, UPT, 0x80, 0x8 ;  /* 0x000000000008789c */ /* 0x000fe40003f2f070 */
[----:B------:R-:W-:Y:S01]  /*5690*/  LOP3.LUT R34, R34, UR14, RZ, 0x3c, !PT ;  /* 0x0000000e22227c12 */ /* 0x000fe2000f8e3cff */
[----:B------:R-:W-:Y:S01]  /*56a0*/  SYNCS.ARRIVE.TRANS64.RED.A1T0 RZ, [UR15], RZ ;  /* 0x000000ffffff79a7 */ /* 0x000fe2000810040f */
[----:B------:R-:W-:Y:S07]  /*56b0*/  @P3 BRA `(.L_x_96) ;  /* 0xfffffff000e43947 */ /* 0x000fee000383ffff */
[----:B------:R-:W-:Y:S01]  /*56c0*/  UIADD3 UR7, UPT, UPT, UR7, 0x488, URZ ;  /* 0x0000048807077890 */ /* 0x000fe2000fffe0ff */
[----:B------:R-:W-:-:S03]  /*56d0*/  SHF.L.U32 R3, R34, 0x1f, RZ ;  /* 0x0000001f22037819 */ /* 0x000fc600000006ff */
[----:B------:R-:W-:-:S09]  /*56e0*/  ULEA UR4, UR13, UR7, 0x3 ;  /* 0x000000070d047291 */ /* 0x000fd2000f8e18ff */
[----:B------:R-:W1:Y:S02]  /*56f0*/  SYNCS.PHASECHK.TRANS64.TRYWAIT P0, [UR4], R3 ;  /* 0x00000003ff0075a7 */ /* 0x000e640008001104 */
[----:B-1----:R-:W-:Y:S05]  /*5700*/  @!P0 BRA `(.L_x_97) ;  /* 0x0000003000088947 */ /* 0x002fea0003800000 */
.L_x_174:
        /* <DEDUP_REMOVED lines=9> */
.L_x_176:
[----:B------:R-:W-:-:S04]  /*57a0*/  UIADD3 UR5, UPT, UPT, UR5, 0x1, URZ ;  /* 0x0000000105057890 */ /* 0x000fc8000fffe0ff */
[----:B------:R-:W-:-:S04]  /*57b0*/  UISETP.NE.AND UP0, UPT, UR5, 0x3, UPT ;  /* 0x000000030500788c */ /* 0x000fc8000bf05270 */
[----:B------:R-:W-:Y:S02]  /*57c0*/  USEL UR4, URZ, 0x1, UP0 ;  /* 0x00000001ff047887 */ /* 0x000fe40008000000 */
[----:B------:R-:W-:-:S04]  /*57d0*/  USEL UR5, UR5, URZ, UP0 ;  /* 0x000000ff05057287 */ /* 0x000fc80008000000 */
[----:B------:R-:W-:Y:S01]  /*57e0*/  ULEA UR5, UR5, UR7, 0x3 ;  /* 0x0000000705057291 */ /* 0x000fe2000f8e18ff */
[----:B-1----:R-:W-:-:S04]  /*57f0*/  LOP3.LUT R3, R34, UR4, RZ, 0x3c, !PT ;  /* 0x0000000422037c12 */ /* 0x002fc8000f8e3cff */
[----:B------:R-:W-:Y:S01]  /*5800*/  SHF.L.U32 R3, R3, 0x1f, RZ ;  /* 0x0000001f03037819 */ /* 0x000fe200000006ff */
[----:B------:R-:W-:-:S07]  /*5810*/  IMAD.U32 R0, RZ, RZ, UR5 ;  /* 0x00000005ff007e24 */ /* 0x000fce000f8e00ff */
.L_x_99:
[----:B-1----:R1:W4:Y:S02]  /*5820*/  SYNCS.PHASECHK.TRANS64.TRYWAIT P0, [R0+URZ], R3 ;  /* 0x00000003000075a7 */ /* 0x00232400080011ff */
[----:B----4-:R-:W-:Y:S05]  /*5830*/  @!P0 NANOSLEEP.SYNCS 0x989680 ;  /* 0x009896800000895d */ /* 0x010fea0003900000 */
[----:B------:R-:W4:Y:S02]  /*5840*/  @!P0 SYNCS.PHASECHK.TRANS64 P0, [R0+URZ], R3 ;  /* 0x00000003000085a7 */ /* 0x000f2400080010ff */
[----:B--2-4-:R-:W-:Y:S05]  /*5850*/  @P0 EXIT ;  /* 0x000000000000094d */ /* 0x014fea0003800000 */
[----:B------:R-:W-:Y:S05]  /*5860*/  BRA `(.L_x_99) ;  /* 0xfffffffc00ec7947 */ /* 0x000fea000383ffff */
.L_x_87:
[----:B------:R-:W-:-:S06]  /*5870*/  UISETP.GE.AND UP1, UPT, UR10, 0x4, UPT ;  /* 0x000000040a00788c */ /* 0x000fcc000bf26270 */
[----:B------:R-:W-:-:S13]  /*5880*/  PLOP3.LUT P0, PT, PT, PT, UP1, 0x80, 0x8 ;  /* 0x000000000008781c */ /* 0x000fda0003f0f018 */
[----:B------:R-:W-:Y:S05]  /*5890*/  @!P0 EXIT ;  /* 0x000000000000894d */ /* 0x000fea0003800000 */
[----:B------:R-:W-:Y:S01]  /*58a0*/  BAR.SYNC.DEFER_BLOCKING 0x6, 0xa0 ;  /* 0x0182800000007b1d */ /* 0x000fe20000010000 */
[----:B------:R-:W-:Y:S01]  /*58b0*/  IMAD.SHL.U32 R4, R70, 0x200000, RZ ;  /* 0x0020000046047824 */ /* 0x000fe200078e00ff */
[----:B------:R-:W-:Y:S01]  /*58c0*/  CS2R R72, SRZ ;  /* 0x0000000000487805 */ /* 0x000fe2000001ff00 */
[C---:B------:R-:W-:Y:S02]  /*58d0*/  IMAD.SHL.U32 R69, R74.reuse, 0x10, RZ ;  /* 0x000000104a457824 */ /* 0x040fe400078e00ff */
[----:B------:R-:W-:Y:S01]  /*58e0*/  IMAD.U32 R33, R74, 0x10000, RZ ;  /* 0x000100004a217824 */ /* 0x000fe200078e00ff */
[----:B------:R-:W-:Y:S02]  /*58f0*/  UMOV UR48, 0x400 ;  /* 0x0000040000307882 */ /* 0x000fe40000000000 */
[----:B------:R-:W1:Y:S01]  /*5900*/  LDC R63, c[0x0][0x370] ;  /* 0x0000dc00ff3f7b82 */ /* 0x000e620000000800 */
[----:B------:R-:W-:Y:S01]  /*5910*/  ULEA UR48, UR37, UR48, 0x18 ;  /* 0x0000003025307291 */ /* 0x000fe2000f8ec0ff */
[----:B------:R-:W-:Y:S01]  /*5920*/  LOP3.LUT R4, R4, 0x200000, RZ, 0xc0, !PT ;  /* 0x0020000004047812 */ /* 0x000fe200078ec0ff */
[----:B------:R-:W-:Y:S01]  /*5930*/  IMAD.SHL.U32 R68, R74, 0x2, RZ ;  /* 0x000000024a447824 */ /* 0x000fe200078e00ff */
[C---:B------:R-:W-:Y:S01]  /*5940*/  LOP3.LUT R5, R69.reuse, 0x40, RZ, 0xc0, !PT ;  /* 0x0000004045057812 */ /* 0x040fe200078ec0ff */
[----:B------:R-:W-:Y:S01]  /*5950*/  IMAD.SHL.U32 R3, R70, 0x200, RZ ;  /* 0x0000020046037824 */ /* 0x000fe200078e00ff */
[----:B------:R-:W-:Y:S01]  /*5960*/  LOP3.LUT R2, R69, 0x5b0, RZ, 0xc0, !PT ;  /* 0x000005b045027812 */ /* 0x000fe200078ec0ff */
[----:B------:R-:W-:Y:S01]  /*5970*/  IMAD.MOV.U32 R30, RZ, RZ, RZ ;  /* 0x000000ffff1e7224 */ /* 0x000fe200078e00ff */
[----:B------:R-:W2:Y:S01]  /*5980*/  LDC R28, c[0x0][0xb0c] ;  /* 0x0002c300ff1c7b82 */ /* 0x000ea20000000800 */
[----:B------:R-:W-:Y:S01]  /*5990*/  LOP3.LUT R33, R4, 0x400000, R33, 0xf8, !PT ;  /* 0x0040000004217812 */ /* 0x000fe200078ef821 */
[----:B------:R-:W-:Y:S01]  /*59a0*/  IMAD.MOV.U32 R78, RZ, RZ, RZ ;  /* 0x000000ffff4e7224 */ /* 0x000fe200078e00ff */
[----:B------:R-:W-:Y:S01]  /*59b0*/  LOP3.LUT R68, R5, 0x8, R68, 0xf8, !PT ;  /* 0x0000000805447812 */ /* 0x000fe200078ef844 */
[----:B------:R-:W3:Y:S01]  /*59c0*/  LDCU.64 UR54, c[0x0][0x348] ;  /* 0x00006900ff3677ac */ /* 0x000ee20008000a00 */
[----:B------:R-:W-:-:S02]  /*59d0*/  LOP3.LUT R3, R2, 0x200, R3, 0xf8, !PT ;  /* 0x0000020002037812 */ /* 0x000fc400078ef803 */
[----:B------:R-:W-:Y:S01]  /*59e0*/  LOP3.LUT P0, RZ, R69, 0x40, RZ, 0xc0, !PT ;  /* 0x0000004045ff7812 */ /* 0x000fe2000780c0ff */
[----:B------:R-:W4:Y:S01]  /*59f0*/  LDC R61, c[0x0][0xb20] ;  /* 0x0002c800ff3d7b82 */ /* 0x000f220000000800 */
[----:B------:R-:W3:Y:S01]  /*5a00*/  LDS R0, [UR48+0x560] ;  /* 0x00056030ff007984 */ /* 0x000ee20008000800 */
[----:B------:R-:W-:Y:S01]  /*5a10*/  LOP3.LUT R68, R3, R68, RZ, 0xfc, !PT ;  /* 0x0000004403447212 */ /* 0x000fe200078efcff */
[----:B------:R-:W1:Y:S01]  /*5a20*/  LDCU.64 UR38, c[0x0][0x888] ;  /* 0x00011100ff2677ac */ /* 0x000e620008000a00 */
[----:B------:R-:W-:Y:S01]  /*5a30*/  LOP3.LUT R74, R74, 0x60, RZ, 0xc0, !PT ;  /* 0x000000604a4a7812 */ /* 0x000fe200078ec0ff */
[----:B------:R-:W1:Y:S03]  /*5a40*/  LDCU.64 UR44, c[0x0][0x890] ;  /* 0x00011200ff2c77ac */ /* 0x000e660008000a00 */
[----:B------:R-:W1:Y:S01]  /*5a50*/  LDC R27, c[0x0][0xb30] ;  /* 0x0002cc00ff1b7b82 */ /* 0x000e620000000800 */
[----:B------:R-:W-:Y:S01]  /*5a60*/  UMOV UR51, 0x1 ;  /* 0x0000000100337882 */ /* 0x000fe20000000000 */
[----:B------:R-:W-:Y:S01]  /*5a70*/  UIADD3 UR52, UPT, UPT, UR48, 0x600, URZ ;  /* 0x0000060030347890 */ /* 0x000fe2000fffe0ff */
[----:B------:R-:W-:Y:S01]  /*5a80*/  UMOV UR56, URZ ;  /* 0x000000ff00387c82 */ /* 0x000fe20008000000 */
[----:B------:R-:W-:-:S04]  /*5a90*/  UMOV UR50, URZ ;  /* 0x000000ff00327c82 */ /* 0x000fc80008000000 */
[----:B------:R-:W1:Y:S01]  /*5aa0*/  LDC.64 R56, c[0x0][0xb10] ;  /* 0x0002c400ff387b82 */ /* 0x000e620000000a00 */
[----:B------:R-:W-:-:S07]  /*5ab0*/  UMOV UR49, URZ ;  /* 0x000000ff00317c82 */ /* 0x000fce0008000000 */
[----:B------:R-:W1:Y:S08]  /*5ac0*/  LDC.64 R24, c[0x0][0xb18] ;  /* 0x0002c600ff187b82 */ /* 0x000e700000000a00 */
[----:B------:R-:W1:Y:S08]  /*5ad0*/  LDC.64 R22, c[0x0][0xb28] ;  /* 0x0002ca00ff167b82 */ /* 0x000e700000000a00 */
[----:B------:R-:W1:Y:S01]  /*5ae0*/  LDC.64 R54, c[0x0][0x8b0] ;  /* 0x00022c00ff367b82 */ /* 0x000e620000000a00 */
[----:B---3--:R-:W-:Y:S01]  /*5af0*/  IMAD.IADD R33, R0, 0x1, R33 ;  /* 0x0000000100217824 */ /* 0x008fe200078e0221 */
[----:B------:R-:W-:-:S06]  /*5b00*/  P2R R0, PR, RZ, 0x1 ;  /* 0x00000001ff007803 */ /* 0x000fcc0000000000 */
[----:B------:R-:W3:Y:S08]  /*5b10*/  LDC.64 R52, c[0x0][0x8a8] ;  /* 0x00022a00ff347b82 */ /* 0x000ef00000000a00 */
[----:B--2-4-:R-:W1:Y:S02]  /*5b20*/  LDC R62, c[0x0][0x374] ;  /* 0x0000dd00ff3e7b82 */ /* 0x014e640000000800 */
.L_x_130:
[----:B------:R-:W-:Y:S02]  /*5b30*/  LEA R0, R78, UR48, 0x3 ;  /* 0x000000304e007c11 */ /* 0x000fe4000f8e18ff */
[----:B------:R-:W-:Y:S02]  /*5b40*/  SHF.L.U32 R3, R72, 0x1f, RZ ;  /* 0x0000001f48037819 */ /* 0x000fe400000006ff */
[----:B------:R-:W-:Y:S02]  /*5b50*/  LEA R16, R78, UR48, 0x4 ;  /* 0x000000304e107c11 */ /* 0x000fe4000f8e20ff */
[----:B------:R-:W2:Y:S02]  /*5b60*/  SYNCS.PHASECHK.TRANS64.TRYWAIT P0, [R0+URZ+0x4b0], R3 ;  /* 0x0004b003000075a7 */ /* 0x000ea400080011ff */
[----:B-12---:R-:W-:Y:S05]  /*5b70*/  @!P0 BRA `(.L_x_100) ;  /* 0x0000002c001c8947 */ /* 0x006fea0003800000 */
.L_x_177:
[----:B------:R-:W4:Y:S01]  /*5b80*/  LDC.64 R12, c[0x0][0xb10] ;  /* 0x0002c400ff0c7b82 */ /* 0x000f220000000a00 */
[----:B------:R-:W3:Y:S01]  /*5b90*/  LDS.128 R16, [R16+0x540] ;  /* 0x0005400010107984 */ /* 0x000ee20000000c00 */
[----:B-1----:R-:W-:Y:S01]  /*5ba0*/  ISETP.NE.AND P1, PT, R27, 0x1, PT ;  /* 0x000000011b00780c */ /* 0x002fe20003f25270 */
[----:B--2---:R-:W-:Y:S01]  /*5bb0*/  VIADD R0, R0, 0x4c0 ;  /* 0x000004c000007836 */ /* 0x004fe20000000000 */
[----:B------:R-:W-:Y:S04]  /*5bc0*/  ISETP.GE.AND P0, PT, R26, 0x1, PT ;  /* 0x000000011a00780c */ /* 0x000fe80003f06270 */
[----:B------:R-:W1:Y:S01]  /*5bd0*/  LDC.64 R10, c[0x0][0xb18] ;  /* 0x0002c600ff0a7b82 */ /* 0x000e620000000a00 */
[----:B------:R-:W-:Y:S01]  /*5be0*/  PRMT R0, RZ, 0x654, R0 ;  /* 0x00000654ff007816 */ /* 0x000fe20000000000 */
[----:B------:R-:W-:Y:S01]  /*5bf0*/  @!PT LDS RZ, [RZ] ;  /* 0x00000000fffff984 */ /* 0x000fe20000000800 */
[----:B------:R-:W-:Y:S01]  /*5c00*/  @!PT LDS RZ, [RZ] ;  /* 0x00000000fffff984 */ /* 0x000fe20000000800 */
[----:B------:R-:W-:Y:S01]  /*5c10*/  @!PT LDS RZ, [RZ] ;  /* 0x00000000fffff984 */ /* 0x000fe20000000800 */
[----:B------:R-:W-:Y:S01]  /*5c20*/  @!PT LDS RZ, [RZ] ;  /* 0x00000000fffff984 */ /* 0x000fe20000000800 */
[----:B------:R2:W-:Y:S06]  /*5c30*/  MEMBAR.ALL.CTA ;  /* 0x0000000000007992 */ /* 0x0005ec0000008000 */
[----:B--2---:R-:W2:Y:S01]  /*5c40*/  FENCE.VIEW.ASYNC.S ;  /* 0x00000000000073c6 */ /* 0x004ea20000000000 */
[----:B------:R-:W1:Y:S08]  /*5c50*/  @!P1 LDC R14, c[0x0][0xb20] ;  /* 0x0002c800ff0e9b82 */ /* 0x000e700000000800 */
[----:B------:R-:W1:Y:S01]  /*5c60*/  @!P1 LDC R9, c[0x0][0xb0c] ;  /* 0x0002c300ff099b82 */ /* 0x000e620000000800 */
[----:B--2---:R2:W-:Y:S01]  /*5c70*/  SYNCS.ARRIVE.TRANS64.RED.A1T0 RZ, [R0+URZ], RZ ;  /* 0x000000ff00ff79a7 */ /* 0x0045e200081004ff */
[----:B---3--:R-:W-:Y:S04]  /*5c80*/  LOP3.LUT P4, RZ, R18, 0x1, RZ, 0xc0, !PT ;  /* 0x0000000112ff7812 */ /* 0x008fe8000788c0ff */
[----:B------:R-:W-:Y:S09]  /*5c90*/  P2R R75, PR, RZ, 0x10 ;  /* 0x00000010ff4b7803 */ /* 0x000ff20000000000 */
[----:B------:R-:W-:Y:S02]  /*5ca0*/  @P4 MOV R31, R16 ;  /* 0x00000010001f4202 */ /* 0x000fe40000000f00 */
[----:B------:R-:W-:Y:S01]  /*5cb0*/  @P4 LOP3.LUT R29, R17, 0xffff, RZ, 0xc0, !PT ;  /* 0x0000ffff111d4812 */ /* 0x000fe200078ec0ff */
[----:B--2-4-:R-:W-:Y:S06]  /*5cc0*/  @!P0 BRA `(.L_x_101) ;  /* 0x0000000000a48947 */ /* 0x014fec0003800000 */
[----:B------:R-:W-:Y:S01]  /*5cd0*/  IMAD.HI.U32 R36, R62, R25, RZ ;  /* 0x000000193e247227 */ /* 0x000fe200078e00ff */
[----:B------:R-:W-:Y:S02]  /*5ce0*/  ISETP.NE.AND P0, PT, R24, 0x1, PT ;  /* 0x000000011800780c */ /* 0x000fe40003f05270 */
[----:B------:R-:W-:Y:S01]  /*5cf0*/  ISETP.NE.AND P2, PT, R26, 0x1, PT ;  /* 0x000000011a00780c */ /* 0x000fe20003f45270 */
[-C--:B------:R-:W-:Y:S01]  /*5d00*/  IMAD.HI.U32 R34, R63, R56.reuse, RZ ;  /* 0x000000383f227227 */ /* 0x080fe200078e00ff */
[----:B------:R-:W-:Y:S02]  /*5d10*/  SHF.R.U32.HI R37, RZ, R61, R36 ;  /* 0x0000003dff257219 */ /* 0x000fe40000011624 */
[----:B------:R-:W-:Y:S01]  /*5d20*/  ISETP.NE.AND P3, PT, R28, 0x1, PT ;  /* 0x000000011c00780c */ /* 0x000fe20003f65270 */
[----:B------:R-:W-:Y:S01]  /*5d30*/  IMAD.HI.U32 R40, R29, R25, RZ ;  /* 0x000000191d287227 */ /* 0x000fe200078e00ff */
[----:B------:R-:W-:Y:S02]  /*5d40*/  SHF.R.U32.HI R34, RZ, R57, R34 ;  /* 0x00000039ff227219 */ /* 0x000fe40000011622 */
[----:B------:R-:W-:Y:S01]  /*5d50*/  SEL R3, R62, R37, !P0 ;  /* 0x000000253e037207 */ /* 0x000fe20004000000 */
[----:B------:R-:W-:Y:S01]  /*5d60*/  IMAD.HI.U32 R38, R31, R56, RZ ;  /* 0x000000381f267227 */ /* 0x000fe200078e00ff */
[----:B------:R-:W-:Y:S03]  /*5d70*/  SEL R7, R63, R34, !P3 ;  /* 0x000000223f077207 */ /* 0x000fe60005800000 */
[-C--:B------:R-:W-:Y:S01]  /*5d80*/  IMAD.HI.U32 R34, R3, R22.reuse, RZ ;  /* 0x0000001603227227 */ /* 0x080fe200078e00ff */
[----:B------:R-:W-:Y:S03]  /*5d90*/  SHF.R.U32.HI R38, RZ, R57, R38 ;  /* 0x00000039ff267219 */ /* 0x000fe60000011626 */
[----:B------:R-:W-:Y:S01]  /*5da0*/  IMAD.HI.U32 R36, R7, R22, RZ ;  /* 0x0000001607247227 */ /* 0x000fe200078e00ff */
[----:B------:R-:W-:Y:S02]  /*5db0*/  @P2 SHF.R.U32.HI R3, RZ, R23, R34 ;  /* 0x00000017ff032219 */ /* 0x000fe40000011622 */
[----:B------:R-:W-:Y:S02]  /*5dc0*/  SHF.R.U32.HI R34, RZ, R61, R40 ;  /* 0x0000003dff227219 */ /* 0x000fe40000011628 */
[----:B------:R-:W-:Y:S01]  /*5dd0*/  @P2 SHF.R.U32.HI R7, RZ, R23, R36 ;  /* 0x00000017ff072219 */ /* 0x000fe20000011624 */
[C---:B------:R-:W-:Y:S01]  /*5de0*/  IMAD R2, R26.reuse, R3, RZ ;  /* 0x000000031a027224 */ /* 0x040fe200078e02ff */
[----:B------:R-:W-:Y:S02]  /*5df0*/  SEL R5, R29, R34, !P0 ;  /* 0x000000221d057207 */ /* 0x000fe40004000000 */
[----:B------:R-:W-:Y:S01]  /*5e00*/  SEL R3, R31, R38, !P3 ;  /* 0x000000261f037207 */ /* 0x000fe20005800000 */
[----:B------:R-:W-:Y:S01]  /*5e10*/  IMAD R4, R26, R7, RZ ;  /* 0x000000071a047224 */ /* 0x000fe200078e02ff */
[C---:B------:R-:W-:Y:S01]  /*5e20*/  ISETP.GE.AND P0, PT, R5.reuse, R2, PT ;  /* 0x000000020500720c */ /* 0x040fe20003f06270 */
[----:B------:R-:W-:Y:S03]  /*5e30*/  IMAD.HI.U32 R6, R5, R22, RZ ;  /* 0x0000001605067227 */ /* 0x000fe600078e00ff */
[----:B------:R-:W-:Y:S01]  /*5e40*/  ISETP.GE.OR P0, PT, R3, R4, P0 ;  /* 0x000000040300720c */ /* 0x000fe20000706670 */
[----:B------:R-:W-:Y:S01]  /*5e50*/  IMAD.MOV R4, RZ, RZ, -R3 ;  /* 0x000000ffff047224 */ /* 0x000fe200078e0a03 */
[-C--:B------:R-:W-:Y:S03]  /*5e60*/  SHF.R.U32.HI R6, RZ, R23.reuse, R6 ;  /* 0x00000017ff067219 */ /* 0x080fe60000011606 */
[----:B------:R-:W-:Y:S01]  /*5e70*/  IMAD R31, R28, R4, R31 ;  /* 0x000000041c1f7224 */ /* 0x000fe200078e021f */
[----:B------:R-:W-:Y:S05]  /*5e80*/  SEL R15, R5, R6, !P2 ;  /* 0x00000006050f7207 */ /* 0x000fea0005000000 */
[----:B------:R-:W-:Y:S02]  /*5e90*/  IMAD.MOV R6, RZ, RZ, -R15 ;  /* 0x000000ffff067224 */ /* 0x000fe400078e0a0f */
[C---:B------:R-:W-:Y:S04]  /*5ea0*/  @!P0 IMAD.HI.U32 R2, R3.reuse, R22, RZ ;  /* 0x0000001603028227 */ /* 0x040fe800078e00ff */
[----:B------:R-:W-:Y:S01]  /*5eb0*/  IMAD R6, R26, R6, R5 ;  /* 0x000000061a067224 */ /* 0x000fe200078e0205 */
[----:B------:R-:W-:Y:S04]  /*5ec0*/  @!P0 SHF.R.U32.HI R2, RZ, R23, R2 ;  /* 0x00000017ff028219 */ /* 0x000fe80000011602 */
[----:B------:R-:W-:Y:S02]  /*5ed0*/  @!P0 SEL R0, R3, R2, !P2 ;  /* 0x0000000203008207 */ /* 0x000fe40005000000 */
[----:B------:R-:W-:Y:S02]  /*5ee0*/  IADD3 R2, PT, PT, -R5, RZ, RZ ;  /* 0x000000ff05027210 */ /* 0x000fe40007ffe1ff */
[----:B------:R-:W-:Y:S01]  /*5ef0*/  @!P0 IADD3 R8, PT, PT, R15, -R0, RZ ;  /* 0x800000000f088210 */ /* 0x000fe20007ffe0ff */
[----:B------:R-:W-:Y:S02]  /*5f00*/  @!P0 IMAD R0, R7, R6, R0 ;  /* 0x0000000607008224 */ /* 0x000fe400078e0200 */
[----:B------:R-:W-:Y:S02]  /*5f10*/  IMAD R29, R24, R2, R29 ;  /* 0x00000002181d7224 */ /* 0x000fe400078e021d */
[----:B------:R-:W-:Y:S02]  /*5f20*/  @!P0 IMAD R5, R8, R26, R3 ;  /* 0x0000001a08058224 */ /* 0x000fe400078e0203 */
[----:B------:R-:W-:Y:S04]  /*5f30*/  @!P0 IMAD.MOV.U32 R3, RZ, RZ, R0 ;  /* 0x000000ffff038224 */ /* 0x000fe800078e0000 */
[----:B------:R-:W-:Y:S02]  /*5f40*/  IMAD R31, R3, R28, R31 ;  /* 0x0000001c031f7224 */ /* 0x000fe400078e021f */
[----:B------:R-:W-:Y:S07]  /*5f50*/  IMAD R29, R5, R24, R29 ;  /* 0x00000018051d7224 */ /* 0x000fee00078e021d */
.L_x_101:
[----:B-1----:R-:W-:Y:S01]  /*5f60*/  @!P1 ISETP.NE.AND P0, PT, R10, 0x1, PT ;  /* 0x000000010a00980c */ /* 0x002fe20003f05270 */
[----:B------:R-:W-:Y:S01]  /*5f70*/  @!P1 IMAD.HI.U32 R0, R31, R12, RZ ;  /* 0x0000000c1f009227 */ /* 0x000fe200078e00ff */
[----:B------:R-:W-:Y:S01]  /*5f80*/  @!P1 ISETP.NE.AND P2, PT, R9, 0x1, PT ;  /* 0x000000010900980c */ /* 0x000fe20003f45270 */
[----:B------:R-:W-:Y:S01]  /*5f90*/  ULOP3.LUT UP0, URZ, UR52, 0x90, URZ, 0xc0, !UPT ;  /* 0x0000009034ff7892 */ /* 0x000fe2000f80c0ff */
[----:B------:R-:W-:Y:S01]  /*5fa0*/  R2UR UR42, R21 ;  /* 0x00000000152a72ca */ /* 0x000fe200000e0000 */
[----:B------:R-:W-:Y:S01]  /*5fb0*/  @!P1 IMAD.HI.U32 R3, R29, R11, RZ ;  /* 0x0000000b1d039227 */ /* 0x000fe200078e00ff */
[----:B------:R-:W-:Y:S02]  /*5fc0*/  @!P1 SHF.R.U32.HI R0, RZ, R13, R0 ;  /* 0x0000000dff009219 */ /* 0x000fe40000011600 */
[----:B------:R-:W-:Y:S01]  /*5fd0*/  R2UR UR41, R20 ;  /* 0x00000000142972ca */ /* 0x000fe200000e0000 */
[----:B------:R-:W-:Y:S01]  /*5fe0*/  VIADD R78, R78, 0x1 ;  /* 0x000000014e4e7836 */ /* 0x000fe20000000000 */
[----:B------:R-:W-:Y:S02]  /*5ff0*/  @!P1 SHF.R.U32.HI R2, RZ, R14, R3 ;  /* 0x0000000eff029219 */ /* 0x000fe40000011603 */
[----:B------:R-:W-:Y:S02]  /*6000*/  @!P1 SEL R3, R31, R0, !P2 ;  /* 0x000000001f039207 */ /* 0x000fe40005000000 */
[----:B------:R-:W-:Y:S02]  /*6010*/  @!P1 SEL R2, R29, R2, !P0 ;  /* 0x000000021d029207 */ /* 0x000fe40004000000 */
[----:B------:R-:W-:Y:S01]  /*6020*/  @P4 SHF.R.U32.HI R71, RZ, 0x10, R17 ;  /* 0x00000010ff474819 */ /* 0x000fe20000011611 */
[----:B------:R-:W-:Y:S02]  /*6030*/  USHF.L.U32 UR42, UR42, 0x6, URZ ;  /* 0x000000062a2a7899 */ /* 0x000fe400080006ff */
[----:B------:R-:W-:Y:S02]  /*6040*/  @!P1 IMAD.IADD R0, R2, 0x1, -R3 ;  /* 0x0000000102009824 */ /* 0x000fe400078e0a03 */
[----:B------:R-:W-:Y:S01]  /*6050*/  @!P1 IMAD.IADD R2, R3, 0x1, -R2 ;  /* 0x0000000103029824 */ /* 0x000fe200078e0a02 */
[----:B------:R-:W-:Y:S01]  /*6060*/  USHF.L.U32 UR41, UR41, 0x6, URZ ;  /* 0x0000000629297899 */ /* 0x000fe200080006ff */
[----:B------:R-:W-:Y:S02]  /*6070*/  @!P1 IMAD R31, R0, R9, R31 ;  /* 0x00000009001f9224 */ /* 0x000fe400078e021f */
[----:B------:R-:W-:Y:S01]  /*6080*/  @!P1 IMAD R29, R2, R10, R29 ;  /* 0x0000000a021d9224 */ /* 0x000fe200078e021d */
[----:B------:R-:W-:Y:S08]  /*6090*/  BRA.U !UP0, `(.L_x_102) ;  /* 0x00000001087c7547 */ /* 0x000ff0000b800000 */
[----:B------:R-:W1:Y:S01]  /*60a0*/  LDCU.64 UR8, c[0x4][0x80] ;  /* 0x01001000ff0877ac */ /* 0x000e620008000a00 */
[----:B------:R-:W-:Y:S01]  /*60b0*/  MOV R2, 0x0 ;  /* 0x0000000000027802 */ /* 0x000fe20000000f00 */
[----:B------:R-:W-:Y:S02]  /*60c0*/  HFMA2 R12, -RZ, RZ, 0, 5.9604644775390625e-08 ;  /* 0x00000001ff0c7431 */ /* 0x000fe400000001ff */
[----:B------:R-:W-:Y:S01]  /*60d0*/  IMAD.MOV.U32 R8, RZ, RZ, 0x70 ;  /* 0x00000070ff087424 */ /* 0x000fe200078e00ff */
[----:B------:R2:W3:Y:S01]  /*60e0*/  LDC.64 R14, c[0x4][R2] ;  /* 0x01000000020e7b82 */ /* 0x0004e20000000a00 */
[----:B------:R-:W4:Y:S01]  /*60f0*/  LDCU.64 UR6, c[0x4][0x88] ;  /* 0x01001100ff0677ac */ /* 0x000f220008000a00 */
[----:B------:R-:W-:Y:S01]  /*6100*/  IMAD.MOV.U32 R13, RZ, RZ, RZ ;  /* 0x000000ffff0d7224 */ /* 0x000fe200078e00ff */
[----:B------:R-:W2:Y:S01]  /*6110*/  LDCU.64 UR4, c[0x4][0x8] ;  /* 0x01000100ff0477ac */ /* 0x000ea20008000a00 */
[----:B-1----:R-:W-:Y:S01]  /*6120*/  MOV R5, UR9 ;  /* 0x0000000900057c02 */ /* 0x002fe20008000f00 */
[----:B------:R-:W-:Y:S01]  /*6130*/  IMAD.U32 R4, RZ, RZ, UR8 ;  /* 0x00000008ff047e24 */ /* 0x000fe2000f8e00ff */
[----:B----4-:R-:W-:Y:S01]  /*6140*/  MOV R7, UR7 ;  /* 0x0000000700077c02 */ /* 0x010fe20008000f00 */
[----:B------:R-:W-:Y:S01]  /*6150*/  IMAD.U32 R6, RZ, RZ, UR6 ;  /* 0x00000006ff067e24 */ /* 0x000fe2000f8e00ff */
[----:B--2---:R-:W-:Y:S01]  /*6160*/  MOV R11, UR5 ;  /* 0x00000005000b7c02 */ /* 0x004fe20008000f00 */
[----:B------:R-:W-:Y:S02]  /*6170*/  IMAD.U32 R10, RZ, RZ, UR4 ;  /* 0x00000004ff0a7e24 */ /* 0x000fe4000f8e00ff */
[----:B------:R-:W-:Y:S07]  /*6180*/  LEPC R20, `(.L_x_103) ;  /* 0x000000001014794e */ /* 0x000fee0000000000 */
[----:B---3-5:R-:W-:Y:S05]  /*6190*/  CALL.ABS.NOINC R14 ;  /* 0x000000000e007343 */ /* 0x028fea0003c00000 */
.L_x_103:
[----:B------:R-:W1:Y:S01]  /*61a0*/  LDCU.64 UR8, c[0x4][0x80] ;  /* 0x01001000ff0877ac */ /* 0x000e620008000a00 */
[----:B------:R-:W2:Y:S01]  /*61b0*/  LDC.64 R2, c[0x4][R2] ;  /* 0x0100000002027b82 */ /* 0x000ea20000000a00 */
[----:B------:R-:W-:Y:S02]  /*61c0*/  HFMA2 R12, -RZ, RZ, 0, 5.9604644775390625e-08 ;  /* 0x00000001ff0c7431 */ /* 0x000fe400000001ff */
[----:B------:R-:W-:Y:S02]  /*61d0*/  IMAD.MOV.U32 R8, RZ, RZ, 0x70 ;  /* 0x00000070ff087424 */ /* 0x000fe400078e00ff */
[----:B------:R-:W-:Y:S01]  /*61e0*/  IMAD.MOV.U32 R13, RZ, RZ, RZ ;  /* 0x000000ffff0d7224 */ /* 0x000fe200078e00ff */
[----:B------:R-:W3:Y:S01]  /*61f0*/  LDCU.64 UR6, c[0x4][0x88] ;  /* 0x01001100ff0677ac */ /* 0x000ee20008000a00 */
[----:B------:R-:W4:Y:S01]  /*6200*/  LDCU.64 UR4, c[0x4][0x8] ;  /* 0x01000100ff0477ac */ /* 0x000f220008000a00 */
[----:B-1----:R-:W-:Y:S02]  /*6210*/  MOV R4, UR8 ;  /* 0x0000000800047c02 */ /* 0x002fe40008000f00 */
[----:B------:R-:W-:Y:S02]  /*6220*/  MOV R5, UR9 ;  /* 0x0000000900057c02 */ /* 0x000fe40008000f00 */
[----:B---3--:R-:W-:Y:S01]  /*6230*/  MOV R7, UR7 ;  /* 0x0000000700077c02 */ /* 0x008fe20008000f00 */
[----:B------:R-:W-:Y:S01]  /*6240*/  IMAD.U32 R6, RZ, RZ, UR6 ;  /* 0x00000006ff067e24 */ /* 0x000fe2000f8e00ff */
[----:B----4-:R-:W-:Y:S01]  /*6250*/  MOV R11, UR5 ;  /* 0x00000005000b7c02 */ /* 0x010fe20008000f00 */
[----:B------:R-:W-:Y:S02]  /*6260*/  IMAD.U32 R10, RZ, RZ, UR4 ;  /* 0x00000004ff0a7e24 */ /* 0x000fe4000f8e00ff */
[----:B------:R-:W-:Y:S07]  /*6270*/  LEPC R20, `(.L_x_102) ;  /* 0x000000001014794e */ /* 0x000fee0000000000 */
[----:B--2---:R-:W-:Y:S05]  /*6280*/  CALL.ABS.NOINC R2 ;  /* 0x0000000002007343 */ /* 0x004fea0003c00000 */
.L_x_102:
[----:B------:R-:W-:Y:S01]  /*6290*/  ISETP.NE.U32.AND P4, PT, R54, RZ, PT ;  /* 0x000000ff3600720c */ /* 0x000fe20003f85070 */
[----:B------:R-:W-:Y:S01]  /*62a0*/  UISETP.NE.AND UP2, UPT, UR53, URZ, UPT ;  /* 0x000000ff3500728c */ /* 0x000fe2000bf45270 */
[----:B------:R-:W-:Y:S01]  /*62b0*/  ISETP.NE.U32.AND P2, PT, RZ, UR38, PT ;  /* 0x00000026ff007c0c */ /* 0x000fe2000bf45070 */
[----:B------:R-:W-:Y:S01]  /*62c0*/  UISETP.NE.U32.AND UP1, UPT, UR44, URZ, UPT ;  /* 0x000000ff2c00728c */ /* 0x000fe2000bf25070 */
[----:B------:R-:W-:Y:S01]  /*62d0*/  ISETP.NE.AND.EX P4, PT, R55, RZ, PT, P4 ;  /* 0x000000ff3700720c */ /* 0x000fe20003f85340 */
[----:B------:R-:W-:Y:S01]  /*62e0*/  UPLOP3.LUT UP0, UPT, UPT, UPT, UPT, 0x40, 0x4 ;  /* 0x000000000004789c */ /* 0x000fe20003f0e870 */
[----:B------:R-:W-:Y:S01]  /*62f0*/  ISETP.NE.AND.EX P2, PT, RZ, UR39, PT, P2 ;  /* 0x00000027ff007c0c */ /* 0x000fe2000bf45320 */
[----:B------:R-:W-:Y:S01]  /*6300*/  UISETP.NE.AND.EX UP1, UPT, UR45, URZ, UPT, UP1 ;  /* 0x000000ff2d00728c */ /* 0x000fe2000bf25310 */
[----:B------:R-:W-:Y:S04]  /*6310*/  PLOP3.LUT P1, PT, PT, PT, UP2, 0x80, 0x8 ;  /* 0x000000000008781c */ /* 0x000fe80003f2f028 */
[----:B------:R-:W-:Y:S06]  /*6320*/  @UP2 UPLOP3.LUT UP0, UPT, UPT, UPT, UP1, 0x80, 0x8 ;  /* 0x000000000008289c */ /* 0x000fec0003f0f010 */
[----:B------:R-:W-:Y:S01]  /*6330*/  PLOP3.LUT P0, PT, PT, PT, UP0, 0x80, 0x8 ;  /* 0x000000000008781c */ /* 0x000fe20003f0f008 */
[----:B------:R-:W-:Y:S01]  /*6340*/  @!UPT UIADD3 URZ, UPT, UPT, URZ, URZ, URZ ;  /* 0x000000fffffff290 */ /* 0x000fe2000fffe0ff */
[----:B------:R-:W-:Y:S11]  /*6350*/  BRA.U !UP1, `(.L_x_104) ;  /* 0x0000000109387547 */ /* 0x000ff6000b800000 */
[----:B------:R-:W-:Y:S01]  /*6360*/  UISETP.NE.U32.AND UP0, UPT, UR38, URZ, UPT ;  /* 0x000000ff2600728c */ /* 0x000fe2000bf05070 */
[----:B------:R-:W-:Y:S02]  /*6370*/  HFMA2 R0, -RZ, RZ, 0, 5.9604644775390625e-08 ;  /* 0x00000001ff007431 */ /* 0x000fe400000001ff */
[----:B------:R-:W-:Y:S01]  /*6380*/  IMAD.MOV.U32 R59, RZ, RZ, 0x1 ;  /* 0x00000001ff3b7424 */ /* 0x000fe200078e00ff */
[----:B------:R-:W-:Y:S06]  /*6390*/  UISETP.NE.AND.EX UP0, UPT, UR39, URZ, UPT, UP0 ;  /* 0x000000ff2700728c */ /* 0x000fec000bf05300 */
[----:B------:R-:W-:Y:S05]  /*63a0*/  PLOP3.LUT P3, PT, PT, PT, UP0, 0x80, 0x8 ;  /* 0x000000000008781c */ /* 0x000fea0003f6f008 */
[----:B------:R-:W1:Y:S01]  /*63b0*/  @UP0 LDCU.64 UR6, c[0x0][0x888] ;  /* 0x00011100ff0607ac */ /* 0x000e620008000a00 */
[----:B------:R-:W-:Y:S07]  /*63c0*/  @UP0 UIMAD UR4, UR36, UR44, URZ ;  /* 0x0000002c240402a4 */ /* 0x000fee000f8e02ff */
[----:B------:R-:W-:Y:S01]  /*63d0*/  @!P3 PRMT R59, R0, 0x7610, R59 ;  /* 0x00007610003bb816 */ /* 0x000fe2000000003b */
[----:B-1----:R-:W-:Y:S03]  /*63e0*/  @UP0 UIMAD.WIDE UR6, UR4, 0x4, UR6 ;  /* 0x00000004040608a5 */ /* 0x002fe6000f8e0206 */
[----:B------:R-:W1:Y:S03]  /*63f0*/  @!UP0 LDCU UR4, c[0x0][0x880] ;  /* 0x00011000ff0487ac */ /* 0x000e660008000800 */
[----:B------:R-:W-:Y:S01]  /*6400*/  IMAD.U32 R2, RZ, RZ, UR6 ;  /* 0x00000006ff027e24 */ /* 0x000fe2000f8e00ff */
[----:B------:R-:W-:Y:S05]  /*6410*/  MOV R3, UR7 ;  /* 0x0000000700037c02 */ /* 0x000fea0008000f00 */
[----:B-----5:R2:W5:Y:S02]  /*6420*/  @P3 LDG.E R35, desc[UR46][R2.64] ;  /* 0x0000002e02233981 */ /* 0x020564000c1e1900 */
[----:B-12---:R-:W-:Y:S02]  /*6430*/  @!P3 IMAD.U32 R35, RZ, RZ, UR4 ;  /* 0x00000004ff23be24 */ /* 0x006fe4000f8e00ff */
.L_x_104:
[----:B------:R-:W-:Y:S05]  /*6440*/  @!P4 BRA `(.L_x_105) ;  /* 0x000000000020c947 */ /* 0x000fea0003800000 */
[----:B------:R-:W-:Y:S04]  /*6450*/  ISETP.NE.U32.AND P3, PT, R52, RZ, PT ;  /* 0x000000ff3400720c */ /* 0x000fe80003f65070 */
[----:B------:R-:W-:Y:S11]  /*6460*/  ISETP.NE.AND.EX P3, PT, R53, RZ, PT, P3 ;  /* 0x000000ff3500720c */ /* 0x000ff60003f65330 */
[----:B------:R-:W-:Y:S02]  /*6470*/  @!UPT UIADD3 URZ, UPT, UPT, URZ, URZ, URZ ;  /* 0x000000fffffff290 */ /* 0x000fe4000fffe0ff */
[----:B------:R-:W1:Y:S01]  /*6480*/  @P3 LDC.64 R2, c[0x0][0x8a8] ;  /* 0x00022a00ff023b82 */ /* 0x000e620000000a00 */
[----:B------:R-:W-:Y:S04]  /*6490*/  @P3 IMAD R0, R54, UR36, RZ ;  /* 0x0000002436003c24 */ /* 0x000fe8000f8e02ff */
[----:B-1----:R-:W-:Y:S05]  /*64a0*/  @P3 IMAD.WIDE R2, R0, 0x4, R2 ;  /* 0x0000000400023825 */ /* 0x002fea00078e0202 */
[----:B-----5:R1:W5:Y:S02]  /*64b0*/  @P3 LDG.E R32, desc[UR46][R2.64] ;  /* 0x0000002e02203981 */ /* 0x020364000c1e1900 */
[----:B-1----:R-:W2:Y:S02]  /*64c0*/  @!P3 LDC R32, c[0x0][0x8a0] ;  /* 0x00022800ff20bb82 */ /* 0x002ea40000000800 */
.L_x_105:
[----:B-----5:R-:W-:Y:S01]  /*64d0*/  FSETP.NEU.AND P3, PT, R35, RZ, PT ;  /* 0x000000ff2300720b */ /* 0x020fe20003f6d000 */
[----:B------:R-:W-:Y:S01]  /*64e0*/  ULOP3.LUT UR4, UR51, 0x1, URZ, 0x3c, !UPT ;  /* 0x0000000133047892 */ /* 0x000fe2000f8e3cff */
[----:B------:R-:W-:Y:S01]  /*64f0*/  SEL R5, RZ, 0xffffffff, P2 ;  /* 0xffffffffff057807 */ /* 0x000fe20001000000 */
[----:B------:R-:W-:Y:S01]  /*6500*/  IMAD.U32 R38, RZ, RZ, UR56 ;  /* 0x00000038ff267e24 */ /* 0x000fe2000f8e00ff */
[----:B------:R-:W-:Y:S01]  /*6510*/  @P1 LOP3.LUT P2, RZ, R59, 0xff, RZ, 0xc0, !PT ;  /* 0x000000ff3bff1812 */ /* 0x000fe2000784c0ff */
[----:B------:R-:W-:Y:S01]  /*6520*/  IMAD.SHL.U32 R81, R68, 0x2, RZ ;  /* 0x0000000244517824 */ /* 0x000fe200078e00ff */
[----:B------:R-:W-:Y:S01]  /*6530*/  @P1 SEL R2, RZ, 0xffffffff, P3 ;  /* 0xffffffffff021807 */ /* 0x000fe20001800000 */
[----:B------:R-:W-:Y:S01]  /*6540*/  IMAD.U32 R83, RZ, RZ, UR4 ;  /* 0x00000004ff537e24 */ /* 0x000fe2000f8e00ff */
[----:B------:R-:W-:Y:S01]  /*6550*/  LEA R76, R30, UR48, 0x3 ;  /* 0x000000301e4c7c11 */ /* 0x000fe2000f8e18ff */
[----:B------:R-:W-:Y:S01]  /*6560*/  IMAD.SHL.U32 R38, R38, 0x1000, RZ ;  /* 0x0000100026267824 */ /* 0x000fe200078e00ff */
[----:B------:R-:W-:Y:S01]  /*6570*/  @P0 SEL R2, R5, R2, !P2 ;  /* 0x0000000205020207 */ /* 0x000fe20005000000 */
[----:B------:R-:W-:Y:S01]  /*6580*/  BSSY B1, `(.L_x_106) ;  /* 0x0000035000017945 */ /* 0x000fe20003800000 */
[----:B------:R-:W-:Y:S01]  /*6590*/  SHF.L.U32 R3, R73, 0x1f, RZ ;  /* 0x0000001f49037819 */ /* 0x000fe200000006ff */
[----:B------:R-:W-:Y:S01]  /*65a0*/  IMAD.MOV.U32 R82, RZ, RZ, 0x1 ;  /* 0x00000001ff527424 */ /* 0x000fe200078e00ff */
[----:B------:R-:W-:Y:S01]  /*65b0*/  @P1 LOP3.LUT R2, R2, 0x1, RZ, 0xc0, !PT ;  /* 0x0000000102021812 */ /* 0x000fe200078ec0ff */
[----:B------:R-:W-:Y:S01]  /*65c0*/  IMAD R34, R30, 0x20, R33 ;  /* 0x000000201e227824 */ /* 0x000fe200078e0221 */
[----:B------:R-:W-:Y:S01]  /*65d0*/  PLOP3.LUT P2, PT, PT, PT, UP1, 0x80, 0x8 ;  /* 0x000000000008781c */ /* 0x000fe20003f4f018 */
[----:B------:R-:W-:Y:S01]  /*65e0*/  IMAD.U32 R80, RZ, RZ, UR56 ;  /* 0x00000038ff507e24 */ /* 0x000fe2000f8e00ff */
[----:B------:R-:W-:Y:S01]  /*65f0*/  ISETP.NE.U32.OR P5, PT, R2, 0x1, !P1 ;  /* 0x000000010200780c */ /* 0x000fe20004fa5470 */
[----:B------:R-:W-:Y:S01]  /*6600*/  IMAD.U32 R2, RZ, RZ, UR56 ;  /* 0x00000038ff027e24 */ /* 0x000fe2000f8e00ff */
[----:B------:R-:W-:Y:S02]  /*6610*/  CS2R R50, SRZ ;  /* 0x0000000000327805 */ /* 0x000fe4000001ff00 */
[----:B------:R-:W-:Y:S02]  /*6620*/  CS2R R48, SRZ ;  /* 0x0000000000307805 */ /* 0x000fe4000001ff00 */
[----:B------:R-:W-:Y:S02]  /*6630*/  P2R R79, PR, RZ, 0x20 ;  /* 0x00000020ff4f7803 */ /* 0x000fe40000000000 */
[----:B------:R-:W-:Y:S02]  /*6640*/  CS2R R42, SRZ ;  /* 0x00000000002a7805 */ /* 0x000fe4000001ff00 */
[----:B------:R-:W-:Y:S02]  /*6650*/  LEA R0, R2, UR48, 0x3 ;  /* 0x0000003002007c11 */ /* 0x000fe4000f8e18ff */
[----:B------:R-:W-:Y:S02]  /*6660*/  CS2R R40, SRZ ;  /* 0x0000000000287805 */ /* 0x000fe4000001ff00 */
[----:B------:R-:W-:Y:S02]  /*6670*/  SEL R2, RZ, 0xffffffff, P3 ;  /* 0xffffffffff027807 */ /* 0x000fe40001800000 */
[----:B------:R-:W-:Y:S02]  /*6680*/  LOP3.LUT P3, R77, R59, 0xff, RZ, 0xc0, !PT ;  /* 0x000000ff3b4d7812 */ /* 0x000fe4000786c0ff */
[----:B------:R-:W-:Y:S02]  /*6690*/  IADD3 R39, PT, PT, R38, UR48, R81 ;  /* 0x0000003026277c10 */ /* 0x000fe4000fffe051 */
[----:B------:R-:W-:Y:S02]  /*66a0*/  @P5 SHF.L.U32 R7, R83, 0x1f, RZ ;  /* 0x0000001f53075819 */ /* 0x000fe400000006ff */
[----:B------:R-:W-:Y:S02]  /*66b0*/  @P2 SEL R2, R5, R2, !P3 ;  /* 0x0000000205022207 */ /* 0x000fe40005800000 */
[----:B------:R-:W1:Y:S02]  /*66c0*/  @P5 SYNCS.PHASECHK.TRANS64.TRYWAIT P1, [R0+URZ+0x470], R7 ;  /* 0x00047007000055a7 */ /* 0x000e6400080211ff */
[----:B------:R-:W-:Y:S04]  /*66d0*/  LOP3.LUT R2, R2, 0x1, RZ, 0xc0, !PT ;  /* 0x0000000102027812 */ /* 0x000fe800078ec0ff */
[----:B------:R-:W-:Y:S04]  /*66e0*/  ISETP.NE.U32.AND P4, PT, R2, 0x1, PT ;  /* 0x000000010200780c */ /* 0x000fe80003f85070 */
[----:B------:R-:W-:Y:S01]  /*66f0*/  P2R R85, PR, RZ, 0x10 ;  /* 0x00000010ff557803 */ /* 0x000fe20000000000 */
[----:B------:R3:W4:Y:S01]  /*6700*/  SYNCS.PHASECHK.TRANS64.TRYWAIT P0, [R76+URZ+0x4d0], R3 ;  /* 0x0004d0034c0075a7 */ /* 0x00072200080011ff */
[----:B-1----:R-:W-:Y:S01]  /*6710*/  @P5 SEL R82, RZ, 0x1, !P1 ;  /* 0x00000001ff525807 */ /* 0x002fe20004800000 */
[----:B---3--:R-:W-:Y:S06]  /*6720*/  @!P5 BRA `(.L_x_107) ;  /* 0x000000000068d947 */ /* 0x008fec0003800000 */
[----:B------:R-:W-:Y:S01]  /*6730*/  LOP3.LUT P5, RZ, R69, 0x40, RZ, 0xc0, !PT ;  /* 0x0000004045ff7812 */ /* 0x000fe200078ac0ff */
[C---:B------:R-:W-:Y:S01]  /*6740*/  VIADD R4, R39.reuse, 0x600 ;  /* 0x0000060027047836 */ /* 0x040fe20000000000 */
[----:B------:R-:W-:Y:S01]  /*6750*/  ISETP.NE.AND P2, PT, R82, RZ, PT ;  /* 0x000000ff5200720c */ /* 0x000fe20003f45270 */
[----:B------:R-:W-:Y:S01]  /*6760*/  BSSY B0, `(.L_x_108) ;  /* 0x000000d000007945 */ /* 0x000fe20003800000 */
[----:B------:R-:W-:Y:S01]  /*6770*/  PLOP3.LUT P1, PT, PT, PT, PT, 0x8, 0x80 ;  /* 0x000000000080781c */ /* 0x000fe20003f2e170 */
[----:B------:R-:W-:Y:S01]  /*6780*/  @P4 VIADD R2, R39, 0x610 ;  /* 0x0000061027024836 */ /* 0x000fe20000000000 */
[----:B------:R-:W-:Y:S02]  /*6790*/  @P4 PLOP3.LUT P1, PT, P5, PT, PT, 0x80, 0x8 ;  /* 0x000000000008481c */ /* 0x000fe40002f2f070 */
[----:B------:R-:W-:Y:S02]  /*67a0*/  CS2R R50, SRZ ;  /* 0x0000000000327805 */ /* 0x000fe4000001ff00 */
[----:B------:R-:W-:Y:S02]  /*67b0*/  CS2R R48, SRZ ;  /* 0x0000000000307805 */ /* 0x000fe4000001ff00 */
[----:B------:R-:W-:Y:S02]  /*67c0*/  CS2R R42, SRZ ;  /* 0x00000000002a7805 */ /* 0x000fe4000001ff00 */
[----:B------:R-:W-:Y:S05]  /*67d0*/  CS2R R40, SRZ ;  /* 0x0000000000287805 */ /* 0x000fea000001ff00 */
[----:B------:R-:W-:Y:S01]  /*67e0*/  @P1 VIADD R2, R4, 0xfffffff0 ;  /* 0xfffffff004021836 */ /* 0x000fe20000000000 */
[----:B------:R-:W-:Y:S06]  /*67f0*/  @P2 BRA `(.L_x_109) ;  /* 0x00000000000c2947 */ /* 0x000fec0003800000 */
[----:B------:R-:W-:Y:S04]  /*6800*/  SHF.L.U32 R5, R83, 0x1f, RZ ;  /* 0x0000001f53057819 */ /* 0x000fe800000006ff */
[----:B------:R-:W1:Y:S02]  /*6810*/  SYNCS.PHASECHK.TRANS64.TRYWAIT P1, [R0+URZ+0x470], R5 ;  /* 0x00047005000075a7 */ /* 0x000e6400080211ff */
[----:B-1----:R-:W-:Y:S05]  /*6820*/  @!P1 BRA `(.L_x_110) ;  /* 0x0000002000049947 */ /* 0x002fea0003800000 */
.L_x_109:
[----:B------:R-:W-:Y:S05]  /*6830*/  BSYNC B0 ;  /* 0x0000000000007941 */ /* 0x000fea0003800000 */
.L_x_108:
[----:B------:R-:W-:Y:S01]  /*6840*/  UIADD3 UR5, UPT, UPT, UR56, 0x1, URZ ;  /* 0x0000000138057890 */ /* 0x000fe2000fffe0ff */
[----:B------:R-:W-:Y:S03]  /*6850*/  ISETP.NE.AND P1, PT, R85, RZ, PT ;  /* 0x000000ff5500720c */ /* 0x000fe60003f25270 */
[----:B------:R-:W-:Y:S04]  /*6860*/  UISETP.NE.AND UP0, UPT, UR5, 0x3, UPT ;  /* 0x000000030500788c */ /* 0x000fe8000bf05270 */
[----:B------:R-:W-:Y:S02]  /*6870*/  USEL UR4, URZ, 0x1, UP0 ;  /* 0x00000001ff047887 */ /* 0x000fe40008000000 */
[----:B------:R-:W-:Y:S04]  /*6880*/  USEL UR5, UR5, URZ, UP0 ;  /* 0x000000ff05057287 */ /* 0x000fe80008000000 */
[----:B------:R3:W1:Y:S01]  /*6890*/  @P1 LDS.128 R48, [R2] ;  /* 0x0000000002301984 */ /* 0x0006620000000c00 */
[----:B------:R-:W-:Y:S01]  /*68a0*/  LOP3.LUT R83, R83, UR4, RZ, 0x3c, !PT ;  /* 0x0000000453537c12 */ /* 0x000fe2000f8e3cff */
[----:B------:R-:W-:Y:S02]  /*68b0*/  IMAD.U32 R80, RZ, RZ, UR5 ;  /* 0x00000005ff507e24 */ /* 0x000fe4000f8e00ff */
[----:B------:R3:W1:Y:S04]  /*68c0*/  @P1 LDS.128 R40, [R39+0x600] ;  /* 0x0006000027281984 */ /* 0x0006680000000c00 */
.L_x_107:
[----:B------:R-:W-:Y:S05]  /*68d0*/  BSYNC B1 ;  /* 0x0000000000017941 */ /* 0x000fea0003800000 */
.L_x_106:
[----:B-1----:R-:W-:Y:S04]  /*68e0*/  SHF.R.U32.HI R5, RZ, 0x15, R34 ;  /* 0x00000015ff057819 */ /* 0x002fe80000011622 */
[----:B------:R-:W-:Y:S01]  /*68f0*/  LOP3.LUT P1, RZ, R5, 0x3, R70, 0x48, !PT ;  /* 0x0000000305ff7812 */ /* 0x000fe20007824846 */
[----:B------:R-:W-:Y:S01]  /*6900*/  @!UPT UIADD3 URZ, UPT, UPT, URZ, URZ, URZ ;  /* 0x000000fffffff290 */ /* 0x000fe2000fffe0ff */
[----:B----4-:R-:W-:Y:S11]  /*6910*/  @P0 BRA `(.L_x_111) ;  /* 0x0000000000080947 */ /* 0x010ff60003800000 */
[----:B------:R-:W1:Y:S02]  /*6920*/  SYNCS.PHASECHK.TRANS64.TRYWAIT P0, [R76+URZ+0x4d0], R3 ;  /* 0x0004d0034c0075a7 */ /* 0x000e6400080011ff */
[----:B-1----:R-:W-:Y:S05]  /*6930*/  @!P0 BRA `(.L_x_112) ;  /* 0x0000001c00d48947 */ /* 0x002fea0003800000 */
.L_x_111:
[----:B------:R-:W-:Y:S05]  /*6940*/  @!P1 BRA `(.L_x_113) ;  /* 0x0000000000409947 */ /* 0x000fea0003800000 */
[----:B------:R-:W4:Y:S01]  /*6950*/  LDCU.64 UR8, c[0x4][0x70] ;  /* 0x01000e00ff0877ac */ /* 0x000f220008000a00 */
[----:B-1----:R-:W-:Y:S01]  /*6960*/  MOV R3, 0x0 ;  /* 0x0000000000037802 */ /* 0x002fe20000000f00 */
[----:B------:R-:W-:Y:S02]  /*6970*/  HFMA2 R12, -RZ, RZ, 0, 5.9604644775390625e-08 ;  /* 0x00000001ff0c7431 */ /* 0x000fe400000001ff */
[----:B------:R-:W-:Y:S02]  /*6980*/  IMAD.MOV.U32 R8, RZ, RZ, 0x192 ;  /* 0x00000192ff087424 */ /* 0x000fe400078e00ff */
[----:B------:R-:W-:Y:S01]  /*6990*/  IMAD.MOV.U32 R13, RZ, RZ, RZ ;  /* 0x000000ffff0d7224 */ /* 0x000fe200078e00ff */
[----:B------:R-:W1:Y:S01]  /*69a0*/  LDCU.64 UR6, c[0x4][0x78] ;  /* 0x01000f00ff0677ac */ /* 0x000e620008000a00 */
[----:B---3--:R-:W3:Y:S01]  /*69b0*/  LDC.64 R2, c[0x4][R3] ;  /* 0x0100000003027b82 */ /* 0x008ee20000000a00 */
[----:B------:R-:W5:Y:S01]  /*69c0*/  LDCU.64 UR4, c[0x4][0x10] ;  /* 0x01000200ff0477ac */ /* 0x000f620008000a00 */
[----:B----4-:R-:W-:Y:S01]  /*69d0*/  MOV R5, UR9 ;  /* 0x0000000900057c02 */ /* 0x010fe20008000f00 */
[----:B------:R-:W-:Y:S01]  /*69e0*/  IMAD.U32 R4, RZ, RZ, UR8 ;  /* 0x00000008ff047e24 */ /* 0x000fe2000f8e00ff */
[----:B-1----:R-:W-:Y:S01]  /*69f0*/  MOV R7, UR7 ;  /* 0x0000000700077c02 */ /* 0x002fe20008000f00 */
[----:B------:R-:W-:Y:S01]  /*6a00*/  IMAD.U32 R6, RZ, RZ, UR6 ;  /* 0x00000006ff067e24 */ /* 0x000fe2000f8e00ff */
[----:B-----5:R-:W-:Y:S01]  /*6a10*/  MOV R11, UR5 ;  /* 0x00000005000b7c02 */ /* 0x020fe20008000f00 */
[----:B------:R-:W-:Y:S02]  /*6a20*/  IMAD.U32 R10, RZ, RZ, UR4 ;  /* 0x00000004ff0a7e24 */ /* 0x000fe4000f8e00ff */
[----:B------:R-:W-:Y:S07]  /*6a30*/  LEPC R20, `(.L_x_113) ;  /* 0x000000001014794e */ /* 0x000fee0000000000 */
[----:B--23--:R-:W-:Y:S05]  /*6a40*/  CALL.ABS.NOINC R2 ;  /* 0x0000000002007343 */ /* 0x00cfea0003c00000 */
.L_x_113:
[----:B------:R-:W-:Y:S01]  /*6a50*/  SHF.L.U32 R20, R40, 0x10, RZ ;  /* 0x0000001028147819 */ /* 0x000fe200000006ff */
[----:B------:R-:W-:Y:S05]  /*6a60*/  WARPSYNC.ALL ;  /* 0x0000000000007948 */ /* 0x000fea0003800000 */
[----:B------:R-:W-:Y:S01]  /*6a70*/  R2UR UR4, R34 ;  /* 0x00000000220472ca */ /* 0x000fe200000e0000 */
[----:B------:R-:W-:Y:S01]  /*6a80*/  BSSY.RECONVERGENT B0, `(.L_x_114) ;  /* 0x0000055000007945 */ /* 0x000fe20003800200 */
[----:B------:R-:W-:Y:S02]  /*6a90*/  LOP3.LUT R21, R40, 0xffff0000, RZ, 0xc0, !PT ;  /* 0xffff000028157812 */ /* 0x000fe400078ec0ff */
[----:B------:R-:W-:Y:S02]  /*6aa0*/  LOP3.LUT R36, R41, 0xffff0000, RZ, 0xc0, !PT ;  /* 0xffff000029247812 */ /* 0x000fe400078ec0ff */
[----:B------:R-:W-:Y:S02]  /*6ab0*/  SHF.L.U32 R37, R43, 0x10, RZ ;  /* 0x000000102b257819 */ /* 0x000fe400000006ff */
[----:B------:R-:W-:Y:S02]  /*6ac0*/  MOV R84, 0x10 ;  /* 0x0000001000547802 */ /* 0x000fe40000000f00 */
[----:B------:R-:W-:Y:S02]  /*6ad0*/  LOP3.LUT P6, RZ, R69, 0x40, RZ, 0xc0, !PT ;  /* 0x0000004045ff7812 */ /* 0x000fe400078cc0ff */
[----:B------:R-:W-:Y:S01]  /*6ae0*/  ISETP.NE.AND P0, PT, R74, RZ, PT ;  /* 0x000000ff4a00720c */ /* 0x000fe20003f05270 */
[----:B------:R-:W2:Y:S01]  /*6af0*/  LDTM.x16 R4, tmem[UR4] ;  /* 0x00000004000479ee */ /* 0x000ea20008240000 */
[----:B------:R-:W-:Y:S04]  /*6b00*/  SEL R84, R84, 0xfffffff0, !P6 ;  /* 0xfffffff054547807 */ /* 0x000fe80007000000 */
[----:B------:R-:W-:Y:S01]  /*6b10*/  IADD3 R86, PT, PT, R39, R84, RZ ;  /* 0x0000005427567210 */ /* 0x000fe20007ffe0ff */
[C---:B--2---:R-:W-:Y:S01]  /*6b20*/  FMUL R0, R32.reuse, R4 ;  /* 0x0000000420007220 */ /* 0x044fe20000400000 */
[C---:B---3--:R-:W-:Y:S01]  /*6b30*/  FMUL R2, R32.reuse, R5 ;  /* 0x0000000520027220 */ /* 0x048fe20000400000 */
[C---:B-1----:R-:W-:Y:S01]  /*6b40*/  FMUL R3, R32.reuse, R6 ;  /* 0x0000000620037220 */ /* 0x042fe20000400000 */
[----:B------:R-:W-:Y:S01]  /*6b50*/  FMUL R7, R32, R7 ;  /* 0x0000000720077220 */ /* 0x000fe20000400000 */
[----:B------:R-:W-:Y:S01]  /*6b60*/  FFMA R0, R35, R20, R0 ;  /* 0x0000001423007223 */ /* 0x000fe20000000000 */
[----:B------:R-:W-:Y:S01]  /*6b70*/  SHF.L.U32 R20, R41, 0x10, RZ ;  /* 0x0000001029147819 */ /* 0x000fe200000006ff */
[C---:B------:R-:W-:Y:S01]  /*6b80*/  FFMA R2, R35.reuse, R21, R2 ;  /* 0x0000001523027223 */ /* 0x040fe20000000002 */
[----:B------:R-:W-:Y:S01]  /*6b90*/  SHF.L.U32 R21, R42, 0x10, RZ ;  /* 0x000000102a157819 */ /* 0x000fe200000006ff */
[C---:B------:R-:W-:Y:S01]  /*6ba0*/  FMUL R4, R32.reuse, R8 ;  /* 0x0000000820047220 */ /* 0x040fe20000400000 */
[----:B------:R-:W-:Y:S01]  /*6bb0*/  FMUL R5, R32, R9 ;  /* 0x0000000920057220 */ /* 0x000fe20000400000 */
[C---:B------:R-:W-:Y:S01]  /*6bc0*/  FFMA R3, R35.reuse, R20, R3 ;  /* 0x0000001423037223 */ /* 0x040fe20000000003 */
[----:B------:R-:W-:Y:S01]  /*6bd0*/  LOP3.LUT R20, R42, 0xffff0000, RZ, 0xc0, !PT ;  /* 0xffff00002a147812 */ /* 0x000fe200078ec0ff */
[----:B------:R-:W-:Y:S01]  /*6be0*/  FFMA R7, R35, R36, R7 ;  /* 0x0000002423077223 */ /* 0x000fe20000000007 */
[----:B------:R-:W-:Y:S01]  /*6bf0*/  LOP3.LUT R36, R43, 0xffff0000, RZ, 0xc0, !PT ;  /* 0xffff00002b247812 */ /* 0x000fe200078ec0ff */
[----:B------:R-:W-:Y:S01]  /*6c00*/  FMUL R6, R32, R10 ;  /* 0x0000000a20067220 */ /* 0x000fe20000400000 */
[----:B------:R-:W-:Y:S01]  /*6c10*/  F2FP.BF16.F32.PACK_AB R44, R2, R0 ;  /* 0x00000000022c723e */ /* 0x000fe200000010ff */
[----:B------:R-:W-:Y:S01]  /*6c20*/  FMUL R11, R32, R11 ;  /* 0x0000000b200b7220 */ /* 0x000fe20000400000 */
[----:B------:R-:W-:Y:S01]  /*6c30*/  F2FP.BF16.F32.PACK_AB R45, R7, R3 ;  /* 0x00000003072d723e */ /* 0x000fe200000010ff */
[C---:B------:R-:W-:Y:S01]  /*6c40*/  FFMA R4, R35.reuse, R21, R4 ;  /* 0x0000001523047223 */ /* 0x040fe20000000004 */
[C---:B------:R-:W-:Y:S01]  /*6c50*/  FFMA R5, R35.reuse, R20, R5 ;  /* 0x0000001423057223 */ /* 0x040fe20000000005 */
[C---:B------:R-:W-:Y:S01]  /*6c60*/  FFMA R6, R35.reuse, R37, R6 ;  /* 0x0000002523067223 */ /* 0x040fe20000000006 */
[----:B------:R-:W-:Y:S01]  /*6c70*/  SHF.L.U32 R20, R48, 0x10, RZ ;  /* 0x0000001030147819 */ /* 0x000fe200000006ff */
[----:B------:R-:W-:Y:S01]  /*6c80*/  FFMA R11, R35, R36, R11 ;  /* 0x00000024230b7223 */ /* 0x000fe2000000000b */
[----:B------:R-:W-:Y:S01]  /*6c90*/  FMUL R8, R32, R12 ;  /* 0x0000000c20087220 */ /* 0x000fe20000400000 */
[----:B------:R-:W-:Y:S01]  /*6ca0*/  LOP3.LUT R36, R48, 0xffff0000, RZ, 0xc0, !PT ;  /* 0xffff000030247812 */ /* 0x000fe200078ec0ff */
[C---:B------:R-:W-:Y:S01]  /*6cb0*/  FMUL R9, R32.reuse, R13 ;  /* 0x0000000d20097220 */ /* 0x040fe20000400000 */
[----:B------:R-:W-:Y:S01]  /*6cc0*/  SHF.L.U32 R21, R49, 0x10, RZ ;  /* 0x0000001031157819 */ /* 0x000fe200000006ff */
[C---:B------:R-:W-:Y:S01]  /*6cd0*/  FMUL R10, R32.reuse, R14 ;  /* 0x0000000e200a7220 */ /* 0x040fe20000400000 */
[----:B------:R-:W-:Y:S01]  /*6ce0*/  FFMA R8, R35, R20, R8 ;  /* 0x0000001423087223 */ /* 0x000fe20000000008 */
[----:B------:R-:W-:Y:S01]  /*6cf0*/  LOP3.LUT R20, R49, 0xffff0000, RZ, 0xc0, !PT ;  /* 0xffff000031147812 */ /* 0x000fe200078ec0ff */
[C---:B------:R-:W-:Y:S01]  /*6d00*/  FFMA R9, R35.reuse, R36, R9 ;  /* 0x0000002423097223 */ /* 0x040fe20000000009 */
[----:B------:R-:W-:Y:S01]  /*6d10*/  FMUL R15, R32, R15 ;  /* 0x0000000f200f7220 */ /* 0x000fe20000400000 */
[C---:B------:R-:W-:Y:S01]  /*6d20*/  FFMA R10, R35.reuse, R21, R10 ;  /* 0x00000015230a7223 */ /* 0x040fe2000000000a */
[----:B------:R-:W-:Y:S01]  /*6d30*/  SHF.L.U32 R21, R50, 0x10, RZ ;  /* 0x0000001032157819 */ /* 0x000fe200000006ff */
[----:B------:R-:W-:Y:S01]  /*6d40*/  FMUL R12, R32, R16 ;  /* 0x00000010200c7220 */ /* 0x000fe20000400000 */
[----:B------:R-:W-:Y:S01]  /*6d50*/  LOP3.LUT R36, R50, 0xffff0000, RZ, 0xc0, !PT ;  /* 0xffff000032247812 */ /* 0x000fe200078ec0ff */
[----:B------:R-:W-:Y:S01]  /*6d60*/  FFMA R15, R35, R20, R15 ;  /* 0x00000014230f7223 */ /* 0x000fe2000000000f */
[C---:B------:R-:W-:Y:S01]  /*6d70*/  FMUL R13, R32.reuse, R17 ;  /* 0x00000011200d7220 */ /* 0x040fe20000400000 */
[C---:B------:R-:W-:Y:S01]  /*6d80*/  SHF.L.U32 R37, R51.reuse, 0x10, RZ ;  /* 0x0000001033257819 */ /* 0x040fe200000006ff */
[C---:B------:R-:W-:Y:S01]  /*6d90*/  FMUL R14, R32.reuse, R18 ;  /* 0x00000012200e7220 */ /* 0x040fe20000400000 */
[----:B------:R-:W-:Y:S01]  /*6da0*/  LOP3.LUT R20, R51, 0xffff0000, RZ, 0xc0, !PT ;  /* 0xffff000033147812 */ /* 0x000fe200078ec0ff */
[----:B------:R-:W-:Y:S01]  /*6db0*/  FMUL R19, R32, R19 ;  /* 0x0000001320137220 */ /* 0x000fe20000400000 */
[----:B------:R-:W-:Y:S01]  /*6dc0*/  F2FP.BF16.F32.PACK_AB R46, R5, R4 ;  /* 0x00000004052e723e */ /* 0x000fe200000010ff */
[----:B------:R-:W-:Y:S01]  /*6dd0*/  FFMA R12, R35, R21, R12 ;  /* 0x00000015230c7223 */ /* 0x000fe2000000000c */
[----:B------:R-:W-:Y:S01]  /*6de0*/  F2FP.BF16.F32.PACK_AB R47, R11, R6 ;  /* 0x000000060b2f723e */ /* 0x000fe200000010ff */
[C---:B------:R-:W-:Y:S01]  /*6df0*/  FFMA R13, R35.reuse, R36, R13 ;  /* 0x00000024230d7223 */ /* 0x040fe2000000000d */
[C---:B------:R-:W-:Y:S01]  /*6e00*/  FFMA R14, R35.reuse, R37, R14 ;  /* 0x00000025230e7223 */ /* 0x040fe2000000000e */
[----:B------:R-:W-:Y:S01]  /*6e10*/  FFMA R19, R35, R20, R19 ;  /* 0x0000001423137223 */ /* 0x000fe20000000013 */
[----:B------:R-:W-:Y:S01]  /*6e20*/  F2FP.BF16.F32.PACK_AB R64, R9, R8 ;  /* 0x000000080940723e */ /* 0x000fe200000010ff */
[----:B------:R1:W-:Y:S01]  /*6e30*/  STS.128 [R39+0x600], R44 ;  /* 0x0006002c27007388 */ /* 0x0003e20000000c00 */
[----:B------:R-:W-:Y:S02]  /*6e40*/  F2FP.BF16.F32.PACK_AB R65, R15, R10 ;  /* 0x0000000a0f41723e */ /* 0x000fe400000010ff */
[----:B------:R-:W-:Y:S02]  /*6e50*/  F2FP.BF16.F32.PACK_AB R66, R13, R12 ;  /* 0x0000000c0d42723e */ /* 0x000fe400000010ff */
[----:B------:R-:W-:Y:S05]  /*6e60*/  F2FP.BF16.F32.PACK_AB R67, R19, R14 ;  /* 0x0000000e1343723e */ /* 0x000fea00000010ff */
[----:B------:R1:W-:Y:S01]  /*6e70*/  STS.128 [R86+0x600], R64 ;  /* 0x0006004056007388 */ /* 0x0003e20000000c00 */
[----:B------:R-:W-:Y:S01]  /*6e80*/  @!PT LDS RZ, [RZ] ;  /* 0x00000000fffff984 */ /* 0x000fe20000000800 */
[----:B------:R-:W-:Y:S01]  /*6e90*/  @!PT LDS RZ, [RZ] ;  /* 0x00000000fffff984 */ /* 0x000fe20000000800 */
[----:B------:R-:W-:Y:S01]  /*6ea0*/  @!PT LDS RZ, [RZ] ;  /* 0x00000000fffff984 */ /* 0x000fe20000000800 */
[----:B------:R-:W-:Y:S01]  /*6eb0*/  @!PT LDS RZ, [RZ] ;  /* 0x00000000fffff984 */ /* 0x000fe20000000800 */
[----:B------:R2:W-:Y:S07]  /*6ec0*/  MEMBAR.ALL.CTA ;  /* 0x0000000000007992 */ /* 0x0005ee0000008000 */
[----:B--2---:R-:W2:Y:S02]  /*6ed0*/  FENCE.VIEW.ASYNC.S ;  /* 0x00000000000073c6 */ /* 0x004ea40000000000 */
[----:B--2---:R-:W-:Y:S06]  /*6ee0*/  BAR.SYNC.DEFER_BLOCKING 0x1, 0x80 ;  /* 0x0042000000007b1d */ /* 0x004fec0000010000 */
[----:B------:R-:W-:Y:S05]  /*6ef0*/  @P0 BRA `(.L_x_115) ;  /* 0x0000000000340947 */ /* 0x000fea0003800000 */
[----:B------:R-:W-:Y:S01]  /*6f00*/  R2UR UR10, R38 ;  /* 0x00000000260a72ca */ /* 0x000fe200000e0000 */
[----:B------:R-:W-:Y:S01]  /*6f10*/  UIADD3 UR8, UP0, UPT, UR54, 0x680, URZ ;  /* 0x0000068036087890 */ /* 0x000fe2000ff1e0ff */
[----:B------:R-:W-:Y:S01]  /*6f20*/  UMOV UR43, UR36 ;  /* 0x00000024002b7c82 */ /* 0x000fe20008000000 */
[----:B------:R-:W-:Y:S02]  /*6f30*/  UIADD3 UR5, UPT, UPT, UR41, 0x20, URZ ;  /* 0x0000002029057890 */ /* 0x000fe4000fffe0ff */
[----:B------:R-:W-:Y:S01]  /*6f40*/  UIADD3.X UR9, UPT, UPT, URZ, UR55, URZ, UP0, !UPT ;  /* 0x00000037ff097290 */ /* 0x000fe200087fe4ff */
[----:B------:R-:W-:Y:S01]  /*6f50*/  UMOV UR6, UR42 ;  /* 0x0000002a00067c82 */ /* 0x000fe20008000000 */
[----:B------:R-:W-:Y:S06]  /*6f60*/  UMOV UR7, UR36 ;  /* 0x0000002400077c82 */ /* 0x000fec0008000000 */
[----:B------:R-:W-:Y:S04]  /*6f70*/  UIADD3 UR10, UPT, UPT, UR48, UR10, URZ ;  /* 0x0000000a300a7290 */ /* 0x000fe8000fffe0ff */
[----:B------:R-:W-:Y:S02]  /*6f80*/  UIADD3 UR40, UPT, UPT, UR10, 0x600, URZ ;  /* 0x000006000a287890 */ /* 0x000fe4000fffe0ff */
[----:B------:R-:W-:Y:S07]  /*6f90*/  UIADD3 UR4, UPT, UPT, UR10, 0xe00, URZ ;  /* 0x00000e000a047890 */ /* 0x000fee000fffe0ff */
[----:B------:R2:W-:Y:S02]  /*6fa0*/  UTMASTG.3D [UR40], [UR8] ;  /* 0x00000028080073b5 */ /* 0x0005e40008010000 */
[----:B------:R2:W-:Y:S02]  /*6fb0*/  UTMASTG.3D [UR4], [UR8] ;  /* 0x00000004080073b5 */ /* 0x0005e40008010000 */
[----:B--2---:R0:W-:Y:S02]  /*6fc0*/  UTMACMDFLUSH ;  /* 0x00000000000079b7 */ /* 0x0041e40000000000 */
.L_x_115:
[----:B------:R-:W-:Y:S05]  /*6fd0*/  BSYNC.RECONVERGENT B0 ;  /* 0x0000000000007941 */ /* 0x000fea0003800200 */
.L_x_114:
[----:B------:R-:W-:Y:S01]  /*6fe0*/  UIADD3 UR40, UPT, UPT, UR56, 0x1, URZ ;  /* 0x0000000138287890 */ /* 0x000fe2000fffe0ff */
[----:B------:R-:W-:Y:S03]  /*6ff0*/  BSSY.RECONVERGENT B0, `(.L_x_116) ;  /* 0x0000005000007945 */ /* 0x000fe60003800200 */
[----:B------:R-:W-:Y:S04]  /*7000*/  UISETP.NE.AND UP0, UPT, UR40, 0x3, UPT ;  /* 0x000000032800788c */ /* 0x000fe8000bf05270 */
[----:B------:R-:W-:Y:S01]  /*7010*/  USEL UR43, UR40, URZ, UP0 ;  /* 0x000000ff282b7287 */ /* 0x000fe20008000000 */
[----:B------:R-:W-:Y:S11]  /*7020*/  @P0 BRA `(.L_x_117) ;  /* 0x0000000000040947 */ /* 0x000ff60003800000 */
[----:B------:R-:W-:Y:S04]  /*7030*/  DEPBAR.LE SB0, 0x1 ;  /* 0x000080400000791a */ /* 0x000fe80000000000 */
.L_x_117:
[----:B------:R-:W-:Y:S05]  /*7040*/  BSYNC.RECONVERGENT B0 ;  /* 0x0000000000007941 */ /* 0x000fea0003800200 */
.L_x_116:
[----:B------:R-:W-:Y:S01]  /*7050*/  BAR.SYNC.DEFER_BLOCKING 0x1, 0x80 ;  /* 0x0042000000007b1d */ /* 0x000fe20000010000 */
[----:B------:R-:W-:Y:S01]  /*7060*/  ISETP.NE.AND P1, PT, R79, RZ, PT ;  /* 0x000000ff4f00720c */ /* 0x000fe20003f25270 */
[----:B------:R-:W-:Y:S01]  /*7070*/  UISETP.NE.AND UP0, UPT, UR50, URZ, UPT ;  /* 0x000000ff3200728c */ /* 0x000fe2000bf05270 */
[----:B------:R-:W-:Y:S11]  /*7080*/  LEA R2, R80, UR48, 0x3 ;  /* 0x0000003050027c11 */ /* 0x000ff6000f8e18ff */
[----:B------:R-:W-:Y:S01]  /*7090*/  @P1 SHF.L.U32 R3, R83, 0x1f, RZ ;  /* 0x0000001f53031819 */ /* 0x000fe200000006ff */
[----:B------:R-:W-:Y:S06]  /*70a0*/  BRA.U !UP0, `(.L_x_118) ;  /* 0x0000000108247547 */ /* 0x000fec000b800000 */
[----:B------:R-:W-:Y:S01]  /*70b0*/  IMAD.U32 R5, RZ, RZ, UR49 ;  /* 0x00000031ff057e24 */ /* 0x000fe2000f8e00ff */
[----:B------:R-:W-:Y:S01]  /*70c0*/  MOV R0, UR37 ;  /* 0x0000002500007c02 */ /* 0x000fe20008000f00 */
[----:B------:R-:W-:Y:S03]  /*70d0*/  UIADD3 UR49, UPT, UPT, UR49, 0x1, URZ ;  /* 0x0000000131317890 */ /* 0x000fe6000fffe0ff */
[----:B------:R-:W-:Y:S01]  /*70e0*/  @P1 LEA R5, R5, UR48, 0x3 ;  /* 0x0000003005051c11 */ /* 0x000fe2000f8e18ff */
[----:B------:R-:W-:Y:S04]  /*70f0*/  UISETP.NE.AND UP0, UPT, UR49, 0x3, UPT ;  /* 0x000000033100788c */ /* 0x000fe8000bf05270 */
[----:B------:R-:W-:Y:S01]  /*7100*/  @P1 VIADD R5, R5, 0x488 ;  /* 0x0000048805051836 */ /* 0x000fe20000000000 */
[----:B------:R-:W-:Y:S04]  /*7110*/  USEL UR49, UR49, URZ, UP0 ;  /* 0x000000ff31317287 */ /* 0x000fe80008000000 */
[----:B------:R-:W-:Y:S04]  /*7120*/  @P1 PRMT R0, R0, 0x654, R5 ;  /* 0x0000065400001816 */ /* 0x000fe80000000005 */
[----:B------:R2:W-:Y:S04]  /*7130*/  @P1 SYNCS.ARRIVE.TRANS64.RED.A1T0 RZ, [R0+URZ], RZ ;  /* 0x000000ff00ff19a7 */ /* 0x0005e800081004ff */
.L_x_118:
[----:B------:R-:W3:Y:S01]  /*7140*/  @P1 SYNCS.PHASECHK.TRANS64.TRYWAIT P0, [R2+URZ+0x470], R3 ;  /* 0x00047003020015a7 */ /* 0x000ee200080011ff */
[----:B------:R-:W-:Y:S01]  /*7150*/  BSSY B1, `(.L_x_119) ;  /* 0x0000012000017945 */ /* 0x000fe20003800000 */
[----:B---3--:R-:W-:Y:S03]  /*7160*/  @P1 SEL R82, RZ, 0x1, !P0 ;  /* 0x00000001ff521807 */ /* 0x008fe60004000000 */
[----:B------:R-:W-:Y:S05]  /*7170*/  @!P1 BRA `(.L_x_120) ;  /* 0x00000000003c9947 */ /* 0x000fea0003800000 */
[----:B------:R-:W-:Y:S01]  /*7180*/  ISETP.NE.AND P1, PT, R85, RZ, PT ;  /* 0x000000ff5500720c */ /* 0x000fe20003f25270 */
[----:B------:R-:W-:Y:S01]  /*7190*/  BSSY B0, `(.L_x_121) ;  /* 0x0000009000007945 */ /* 0x000fe20003800000 */
[----:B------:R-:W-:Y:S11]  /*71a0*/  ISETP.NE.AND P0, PT, R82, RZ, PT ;  /* 0x000000ff5200720c */ /* 0x000ff60003f05270 */
[----:B------:R-:W-:Y:S05]  /*71b0*/  @P1 IMAD R80, R80, 0x1000, R81 ;  /* 0x0000100050501824 */ /* 0x000fea00078e0251 */
[----:B------:R-:W-:Y:S05]  /*71c0*/  @P1 IADD3 R3, PT, PT, R80, UR48, RZ ;  /* 0x0000003050031c10 */ /* 0x000fea000fffe0ff */
[----:B--2---:R-:W-:Y:S01]  /*71d0*/  @P1 IMAD.IADD R0, R84, 0x1, R3 ;  /* 0x0000000154001824 */ /* 0x004fe200078e0203 */
[----:B------:R-:W-:Y:S06]  /*71e0*/  @P0 BRA `(.L_x_122) ;  /* 0x00000000000c0947 */ /* 0x000fec0003800000 */
[----:B------:R-:W-:Y:S04]  /*71f0*/  SHF.L.U32 R83, R83, 0x1f, RZ ;  /* 0x0000001f53537819 */ /* 0x000fe800000006ff */
[----:B------:R-:W2:Y:S02]  /*7200*/  SYNCS.PHASECHK.TRANS64.TRYWAIT P0, [R2+URZ+0x470], R83 ;  /* 0x00047053020075a7 */ /* 0x000ea400080011ff */
[----:B--2---:R-:W-:Y:S05]  /*7210*/  @!P0 BRA `(.L_x_123) ;  /* 0x0000001400b08947 */ /* 0x004fea0003800000 */
.L_x_122:
[----:B------:R-:W-:Y:S05]  /*7220*/  BSYNC B0 ;  /* 0x0000000000007941 */ /* 0x000fea0003800000 */
.L_x_121:
[----:B------:R-:W-:Y:S11]  /*7230*/  ISETP.NE.AND P0, PT, R85, RZ, PT ;  /* 0x000000ff5500720c */ /* 0x000ff60003f05270 */
[----:B------:R-:W-:Y:S02]  /*7240*/  @!UPT UIADD3 URZ, UPT, UPT, URZ, URZ, URZ ;  /* 0x000000fffffff290 */ /* 0x000fe4000fffe0ff */
[----:B------:R3:W4:Y:S04]  /*7250*/  @P0 LDS.128 R40, [R80+UR48+0x600] ;  /* 0x0006003050280984 */ /* 0x0007280008000c00 */
[----:B------:R3:W1:Y:S02]  /*7260*/  @P0 LDS.128 R48, [R0+0x600] ;  /* 0x0006000000300984 */ /* 0x0006640000000c00 */
.L_x_120:
[----:B------:R-:W-:Y:S05]  /*7270*/  BSYNC B1 ;  /* 0x0000000000017941 */ /* 0x000fea0003800000 */
.L_x_119:
[----:B------:R-:W-:Y:S05]  /*7280*/  VIADD R3, R34, 0x10 ;  /* 0x0000001022037836 */ /* 0x000fea0000000000 */
[----:B------:R-:W-:Y:S04]  /*7290*/  SHF.R.U32.HI R3, RZ, 0x15, R3 ;  /* 0x00000015ff037819 */ /* 0x000fe80000011603 */
[----:B------:R-:W-:Y:S11]  /*72a0*/  LOP3.LUT P0, RZ, R3, 0x3, R70, 0x48, !PT ;  /* 0x0000000303ff7812 */ /* 0x000ff60007804846 */
[----:B------:R-:W-:Y:S02]  /*72b0*/  @!UPT UIADD3 URZ, UPT, UPT, URZ, URZ, URZ ;  /* 0x000000fffffff290 */ /* 0x000fe4000fffe0ff */
[----:B------:R-:W-:Y:S05]  /*72c0*/  @!P0 BRA `(.L_x_124) ;  /* 0x0000000000408947 */ /* 0x000fea0003800000 */
[----:B------:R-:W5:Y:S01]  /*72d0*/  LDCU.64 UR8, c[0x4][0x70] ;  /* 0x01000e00ff0877ac */ /* 0x000f620008000a00 */
[----:B------:R-:W-:Y:S01]  /*72e0*/  MOV R3, 0x0 ;  /* 0x0000000000037802 */ /* 0x000fe20000000f00 */
[----:B------:R-:W-:Y:S02]  /*72f0*/  HFMA2 R12, -RZ, RZ, 0, 5.9604644775390625e-08 ;  /* 0x00000001ff0c7431 */ /* 0x000fe400000001ff */
[----:B------:R-:W-:Y:S02]  /*7300*/  IMAD.MOV.U32 R8, RZ, RZ, 0x192 ;  /* 0x00000192ff087424 */ /* 0x000fe400078e00ff */
[----:B------:R-:W-:Y:S01]  /*7310*/  IMAD.MOV.U32 R13, RZ, RZ, RZ ;  /* 0x000000ffff0d7224 */ /* 0x000fe200078e00ff */
[----:B------:R-:W3:Y:S01]  /*7320*/  LDCU.64 UR6, c[0x4][0x78] ;  /* 0x01000f00ff0677ac */ /* 0x000ee20008000a00 */
[----:B--2---:R-:W2:Y:S01]  /*7330*/  LDC.64 R2, c[0x4][R3] ;  /* 0x0100000003027b82 */ /* 0x004ea20000000a00 */
[----:B------:R-:W4:Y:S01]  /*7340*/  LDCU.64 UR4, c[0x4][0x10] ;  /* 0x01000200ff0477ac */ /* 0x000f220008000a00 */
[----:B-----5:R-:W-:Y:S01]  /*7350*/  MOV R5, UR9 ;  /* 0x0000000900057c02 */ /* 0x020fe20008000f00 */
[----:B------:R-:W-:Y:S01]  /*7360*/  IMAD.U32 R4, RZ, RZ, UR8 ;  /* 0x00000008ff047e24 */ /* 0x000fe2000f8e00ff */
[----:B---3--:R-:W-:Y:S01]  /*7370*/  MOV R7, UR7 ;  /* 0x0000000700077c02 */ /* 0x008fe20008000f00 */
[----:B------:R-:W-:Y:S01]  /*7380*/  IMAD.U32 R6, RZ, RZ, UR6 ;  /* 0x00000006ff067e24 */ /* 0x000fe2000f8e00ff */
[----:B----4-:R-:W-:Y:S01]  /*7390*/  MOV R11, UR5 ;  /* 0x00000005000b7c02 */ /* 0x010fe20008000f00 */
[----:B------:R-:W-:Y:S02]  /*73a0*/  IMAD.U32 R10, RZ, RZ, UR4 ;  /* 0x00000004ff0a7e24 */ /* 0x000fe4000f8e00ff */
[----:B------:R-:W-:Y:S07]  /*73b0*/  LEPC R20, `(.L_x_124) ;  /* 0x000000001014794e */ /* 0x000fee0000000000 */
[----:B-12---:R-:W-:Y:S05]  /*73c0*/  CALL.ABS.NOINC R2 ;  /* 0x0000000002007343 */ /* 0x006fea0003c00000 */
.L_x_124:
[----:B------:R-:W-:Y:S01]  /*73d0*/  ISETP.NE.AND P0, PT, R74, RZ, PT ;  /* 0x000000ff4a00720c */ /* 0x000fe20003f05270 */
[----:B------:R-:W-:Y:S05]  /*73e0*/  WARPSYNC.ALL ;  /* 0x0000000000007948 */ /* 0x000fea0003800000 */
[----:B------:R-:W-:Y:S01]  /*73f0*/  R2UR UR4, R34 ;  /* 0x00000000220472ca */ /* 0x000fe200000e0000 */
[----:B------:R-:W-:Y:S01]  /*7400*/  BSSY.RECONVERGENT B0, `(.L_x_125) ;  /* 0x000005a000007945 */ /* 0x000fe20003800200 */
[C---:B----4-:R-:W-:Y:S02]  /*7410*/  SHF.L.U32 R20, R40.reuse, 0x10, RZ ;  /* 0x0000001028147819 */ /* 0x050fe400000006ff */
[----:B------:R-:W-:Y:S02]  /*7420*/  LOP3.LUT R36, R40, 0xffff0000, RZ, 0xc0, !PT ;  /* 0xffff000028247812 */ /* 0x000fe400078ec0ff */
[C---:B------:R-:W-:Y:S02]  /*7430*/  SHF.L.U32 R21, R41.reuse, 0x10, RZ ;  /* 0x0000001029157819 */ /* 0x040fe400000006ff */
[----:B------:R-:W-:Y:S02]  /*7440*/  LOP3.LUT R37, R41, 0xffff0000, RZ, 0xc0, !PT ;  /* 0xffff000029257812 */ /* 0x000fe400078ec0ff */
[C---:B-1----:R-:W-:Y:S02]  /*7450*/  SHF.L.U32 R39, R42.reuse, 0x10, RZ ;  /* 0x000000102a277819 */ /* 0x042fe400000006ff */
[----:B------:R-:W-:Y:S01]  /*7460*/  LOP3.LUT R38, R42, 0xffff0000, RZ, 0xc0, !PT ;  /* 0xffff00002a267812 */ /* 0x000fe200078ec0ff */
[----:B------:R-:W1:Y:S01]  /*7470*/  LDTM.x16 R4, tmem[UR4+0x10] ;  /* 0x00001004000479ee */ /* 0x000e620008240000 */
[C---:B------:R-:W-:Y:S01]  /*7480*/  SHF.L.U32 R40, R43.reuse, 0x10, RZ ;  /* 0x000000102b287819 */ /* 0x040fe200000006ff */
[----:B------:R-:W-:Y:S01]  /*7490*/  NOP ;  /* 0x0000000000007918 */ /* 0x000fe20000000000 */
[----:B------:R-:W-:Y:S02]  /*74a0*/  LOP3.LUT R42, R43, 0xffff0000, RZ, 0xc0, !PT ;  /* 0xffff00002b2a7812 */ /* 0x000fe400078ec0ff */
[C---:B------:R-:W-:Y:S02]  /*74b0*/  SHF.L.U32 R41, R48.reuse, 0x10, RZ ;  /* 0x0000001030297819 */ /* 0x040fe400000006ff */
[----:B------:R-:W-:Y:S02]  /*74c0*/  LOP3.LUT R44, R48, 0xffff0000, RZ, 0xc0, !PT ;  /* 0xffff0000302c7812 */ /* 0x000fe400078ec0ff */
[----:B------:R-:W-:Y:S02]  /*74d0*/  MOV R81, UR43 ;  /* 0x0000002b00517c02 */ /* 0x000fe40008000f00 */
[C---:B------:R-:W-:Y:S02]  /*74e0*/  SHF.L.U32 R43, R49.reuse, 0x10, RZ ;  /* 0x00000010312b7819 */ /* 0x040fe400000006ff */
[----:B------:R-:W-:Y:S02]  /*74f0*/  LOP3.LUT R46, R49, 0xffff0000, RZ, 0xc0, !PT ;  /* 0xffff0000312e7812 */ /* 0x000fe400078ec0ff */
[----:B------:R-:W-:Y:S02]  /*7500*/  SHF.L.U32 R45, R50, 0x10, RZ ;  /* 0x00000010322d7819 */ /* 0x000fe400000006ff */
[----:B------:R-:W-:Y:S02]  /*7510*/  LEA R82, R81, R68, 0xb ;  /* 0x0000004451527211 */ /* 0x000fe400078e58ff */
[----:B------:R-:W-:Y:S02]  /*7520*/  IADD3 R76, PT, PT, R76, 0x4f0, RZ ;  /* 0x000004f04c4c7810 */ /* 0x000fe40007ffe0ff */
[----:B------:R-:W-:Y:S02]  /*7530*/  LEA R85, R82, UR48, 0x1 ;  /* 0x0000003052557c11 */ /* 0x000fe4000f8e08ff */
[----:B------:R-:W-:Y:S01]  /*7540*/  LOP3.LUT R76, R76, 0xfefffff8, RZ, 0xc0, !PT ;  /* 0xfefffff84c4c7812 */ /* 0x000fe200078ec0ff */
[----:B-1----:R-:W-:Y:S01]  /*7550*/  FMUL R4, R32, R4 ;  /* 0x0000000420047220 */ /* 0x002fe20000400000 */
[----:B------:R-:W-:Y:S01]  /*7560*/  IADD3 R84, PT, PT, R84, R85, RZ ;  /* 0x0000005554547210 */ /* 0x000fe20007ffe0ff */
[C---:B------:R-:W-:Y:S01]  /*7570*/  FMUL R5, R32.reuse, R5 ;  /* 0x0000000520057220 */ /* 0x040fe20000400000 */
[----:B------:R1:W-:Y:S01]  /*7580*/  SYNCS.ARRIVE.TRANS64.RED.A1T0 RZ, [R76+URZ], RZ ;  /* 0x000000ff4cff79a7 */ /* 0x0003e200081004ff */
[C---:B------:R-:W-:Y:S01]  /*7590*/  FFMA R4, R35.reuse, R20, R4 ;  /* 0x0000001423047223 */ /* 0x040fe20000000004 */
[C---:B------:R-:W-:Y:S01]  /*75a0*/  FMUL R6, R32.reuse, R6 ;  /* 0x0000000620067220 */ /* 0x040fe20000400000 */
[C---:B------:R-:W-:Y:S01]  /*75b0*/  FFMA R5, R35.reuse, R36, R5 ;  /* 0x0000002423057223 */ /* 0x040fe20000000005 */
[C---:B--23--:R-:W-:Y:S01]  /*75c0*/  FMUL R0, R32.reuse, R7 ;  /* 0x0000000720007220 */ /* 0x04cfe20000400000 */
[C---:B------:R-:W-:Y:S01]  /*75d0*/  FMUL R2, R32.reuse, R8 ;  /* 0x0000000820027220 */ /* 0x040fe20000400000 */
[C---:B------:R-:W-:Y:S01]  /*75e0*/  FMUL R3, R32.reuse, R9 ;  /* 0x0000000920037220 */ /* 0x040fe20000400000 */
[C---:B------:R-:W-:Y:S01]  /*75f0*/  FFMA R6, R35.reuse, R21, R6 ;  /* 0x0000001523067223 */ /* 0x040fe20000000006 */
        /* <DEDUP_REMOVED lines=10> */
[----:B------:R-:W-:Y:S01]  /*76a0*/  FMUL R15, R32, R15 ;  /* 0x0000000f200f7220 */ /* 0x000fe20000400000 */
[C---:B------:R-:W-:Y:S01]  /*76b0*/  FFMA R8, R35.reuse, R41, R8 ;  /* 0x0000002923087223 */ /* 0x040fe20000000008 */
[----:B------:R-:W-:Y:S01]  /*76c0*/  LOP3.LUT R48, R50, 0xffff0000, RZ, 0xc0, !PT ;  /* 0xffff000032307812 */ /* 0x000fe200078ec0ff */
[C---:B------:R-:W-:Y:S01]  /*76d0*/  FMUL R12, R32.reuse, R16 ;  /* 0x00000010200c7220 */ /* 0x040fe20000400000 */
[----:B------:R-:W-:Y:S01]  /*76e0*/  FFMA R9, R35, R44, R9 ;  /* 0x0000002c23097223 */ /* 0x000fe20000000009 */
[----:B------:R-:W-:Y:S01]  /*76f0*/  SHF.L.U32 R47, R51, 0x10, RZ ;  /* 0x00000010332f7819 */ /* 0x000fe200000006ff */
[C---:B------:R-:W-:Y:S01]  /*7700*/  FMUL R13, R32.reuse, R17 ;  /* 0x00000011200d7220 */ /* 0x040fe20000400000 */
[----:B------:R-:W-:Y:S01]  /*7710*/  FFMA R10, R35, R43, R10 ;  /* 0x0000002b230a7223 */ /* 0x000fe2000000000a */
[----:B------:R-:W-:Y:S01]  /*7720*/  LOP3.LUT R50, R51, 0xffff0000, RZ, 0xc0, !PT ;  /* 0xffff000033327812 */ /* 0x000fe200078ec0ff */
[C---:B------:R-:W-:Y:S01]  /*7730*/  FMUL R14, R32.reuse, R18 ;  /* 0x00000012200e7220 */ /* 0x040fe20000400000 */
[----:B------:R-:W-:Y:S01]  /*7740*/  FFMA R15, R35, R46, R15 ;  /* 0x0000002e230f7223 */ /* 0x000fe2000000000f */
[----:B------:R-:W-:Y:S01]  /*7750*/  FMUL R19, R32, R19 ;  /* 0x0000001320137220 */ /* 0x000fe20000400000 */
[----:B------:R-:W-:Y:S01]  /*7760*/  F2FP.BF16.F32.PACK_AB R64, R5, R4 ;  /* 0x000000040540723e */ /* 0x000fe200000010ff */
[C---:B------:R-:W-:Y:S01]  /*7770*/  FFMA R12, R35.reuse, R45, R12 ;  /* 0x0000002d230c7223 */ /* 0x040fe2000000000c */
[----:B------:R-:W-:Y:S01]  /*7780*/  F2FP.BF16.F32.PACK_AB R65, R0, R6 ;  /* 0x000000060041723e */ /* 0x000fe200000010ff */
[----:B------:R-:W-:Y:S01]  /*7790*/  FFMA R13, R35, R48, R13 ;  /* 0x00000030230d7223 */ /* 0x000fe2000000000d */
[----:B------:R-:W-:Y:S01]  /*77a0*/  F2FP.BF16.F32.PACK_AB R66, R3, R2 ;  /* 0x000000020342723e */ /* 0x000fe200000010ff */
[----:B------:R-:W-:Y:S01]  /*77b0*/  FFMA R14, R35, R47, R14 ;  /* 0x0000002f230e7223 */ /* 0x000fe2000000000e */
[----:B------:R-:W-:Y:S01]  /*77c0*/  F2FP.BF16.F32.PACK_AB R67, R11, R7 ;  /* 0x000000070b43723e */ /* 0x000fe200000010ff */
[----:B------:R-:W-:Y:S01]  /*77d0*/  FFMA R19, R35, R50, R19 ;  /* 0x0000003223137223 */ /* 0x000fe20000000013 */
[----:B------:R-:W-:Y:S02]  /*77e0*/  F2FP.BF16.F32.PACK_AB R80, R9, R8 ;  /* 0x000000080950723e */ /* 0x000fe400000010ff */
[----:B------:R-:W-:Y:S01]  /*77f0*/  F2FP.BF16.F32.PACK_AB R81, R15, R10 ;  /* 0x0000000a0f51723e */ /* 0x000fe200000010ff */
[----:B------:R1:W-:Y:S01]  /*7800*/  STS.128 [R85+0x600], R64 ;  /* 0x0006004055007388 */ /* 0x0003e20000000c00 */
        /* <DEDUP_REMOVED lines=11> */
[----:B------:R-:W-:Y:S02]  /*78c0*/  UIADD3 UR12, UP0, UPT, UR54, 0x680, URZ ;  /* 0x00000680360c7890 */ /* 0x000fe4000ff1e0ff */
[----:B------:R-:W-:Y:S02]  /*78d0*/  ULEA UR4, UR43, UR48, 0xc ;  /* 0x000000302b047291 */ /* 0x000fe4000f8e60ff */
[----:B------:R-:W-:Y:S02]  /*78e0*/  UIADD3 UR9, UPT, UPT, UR41, 0x10, URZ ;  /* 0x0000001029097890 */ /* 0x000fe4000fffe0ff */
[----:B------:R-:W-:Y:S02]  /*78f0*/  UIADD3 UR8, UPT, UPT, UR4, 0x600, URZ ;  /* 0x0000060004087890 */ /* 0x000fe4000fffe0ff */
[----:B------:R-:W-:Y:S01]  /*7900*/  UIADD3.X UR13, UPT, UPT, URZ, UR55, URZ, UP0, !UPT ;  /* 0x00000037ff0d7290 */ /* 0x000fe200087fe4ff */
[----:B------:R-:W-:Y:S01]  /*7910*/  UMOV UR10, UR42 ;  /* 0x0000002a000a7c82 */ /* 0x000fe20008000000 */
[----:B------:R-:W-:Y:S01]  /*7920*/  UMOV UR11, UR36 ;  /* 0x00000024000b7c82 */ /* 0x000fe20008000000 */
[----:B------:R-:W-:Y:S02]  /*7930*/  UIADD3 UR5, UPT, UPT, UR41, 0x30, URZ ;  /* 0x0000003029057890 */ /* 0x000fe4000fffe0ff */
[----:B------:R-:W-:Y:S01]  /*7940*/  UIADD3 UR4, UPT, UPT, UR4, 0xe00, URZ ;  /* 0x00000e0004047890 */ /* 0x000fe2000fffe0ff */
[----:B------:R-:W-:Y:S03]  /*7950*/  UMOV UR6, UR42 ;  /* 0x0000002a00067c82 */ /* 0x000fe60008000000 */
[----:B------:R2:W-:Y:S01]  /*7960*/  UTMASTG.3D [UR8], [UR12] ;  /* 0x000000080c0073b5 */ /* 0x0005e20008010000 */
[----:B------:R-:W-:Y:S04]  /*7970*/  UMOV UR7, UR36 ;  /* 0x0000002400077c82 */ /* 0x000fe80008000000 */
[----:B------:R2:W-:Y:S02]  /*7980*/  UTMASTG.3D [UR4], [UR12] ;  /* 0x000000040c0073b5 */ /* 0x0005e40008010000 */
[----:B--2---:R0:W-:Y:S02]  /*7990*/  UTMACMDFLUSH ;  /* 0x00000000000079b7 */ /* 0x0041e40000000000 */
.L_x_126:
[----:B------:R-:W-:Y:S05]  /*79a0*/  BSYNC.RECONVERGENT B0 ;  /* 0x0000000000007941 */ /* 0x000fea0003800200 */
.L_x_125:
[----:B------:R-:W-:Y:S01]  /*79b0*/  UIADD3 UR43, UPT, UPT, UR43, 0x1, URZ ;  /* 0x000000012b2b7890 */ /* 0x000fe2000fffe0ff */
[----:B------:R-:W-:Y:S03]  /*79c0*/  BSSY.RECONVERGENT B0, `(.L_x_127) ;  /* 0x0000008000007945 */ /* 0x000fe60003800200 */
[----:B------:R-:W-:Y:S04]  /*79d0*/  UISETP.NE.AND UP0, UPT, UR43, 0x3, UPT ;  /* 0x000000032b00788c */ /* 0x000fe8000bf05270 */
[----:B------:R-:W-:Y:S02]  /*79e0*/  UISETP.EQ.XOR UP1, UPT, UR40, 0x3, !UP0 ;  /* 0x000000032800788c */ /* 0x000fe4000c722a70 */
[----:B------:R-:W-:Y:S02]  /*79f0*/  USEL UR56, UR43, URZ, UP0 ;  /* 0x000000ff2b387287 */ /* 0x000fe40008000000 */
[----:B------:R-:W-:Y:S04]  /*7a00*/  USEL UR4, URZ, 0x1, !UP1 ;  /* 0x00000001ff047887 */ /* 0x000fe8000c800000 */
[----:B------:R-:W-:Y:S01]  /*7a10*/  ULOP3.LUT UR51, UR51, UR4, URZ, 0x3c, !UPT ;  /* 0x0000000433337292 */ /* 0x000fe2000f8e3cff */
[----:B------:R-:W-:Y:S11]  /*7a20*/  @P0 BRA `(.L_x_128) ;  /* 0x0000000000040947 */ /* 0x000ff60003800000 */
[----:B------:R-:W-:Y:S04]  /*7a30*/  DEPBAR.LE SB0, 0x1 ;  /* 0x000080400000791a */ /* 0x000fe80000000000 */
.L_x_128:
[----:B------:R-:W-:Y:S05]  /*7a40*/  BSYNC.RECONVERGENT B0 ;  /* 0x0000000000007941 */ /* 0x000fea0003800200 */
.L_x_127:
[----:B------:R-:W-:Y:S01]  /*7a50*/  BAR.SYNC.DEFER_BLOCKING 0x1, 0x80 ;  /* 0x0042000000007b1d */ /* 0x000fe20000010000 */
[----:B------:R-:W-:Y:S01]  /*7a60*/  UISETP.NE.AND UP0, UPT, UR50, -0x2, UPT ;  /* 0xfffffffe3200788c */ /* 0x000fe2000bf05270 */
[----:B------:R-:W-:Y:S08]  /*7a70*/  IADD3 R0, PT, PT, R30, 0x1, RZ ;  /* 0x000000011e007810 */ /* 0x000ff00007ffe0ff */
[----:B------:R-:W-:Y:S05]  /*7a80*/  BRA.U !UP0, `(.L_x_129) ;  /* 0x0000000108287547 */ /* 0x000fea000b800000 */
[----:B------:R-:W-:Y:S01]  /*7a90*/  ISETP.NE.AND P0, PT, R79, RZ, PT ;  /* 0x000000ff4f00720c */ /* 0x000fe20003f05270 */
[----:B------:R-:W-:Y:S01]  /*7aa0*/  IMAD.U32 R3, RZ, RZ, UR49 ;  /* 0x00000031ff037e24 */ /* 0x000fe2000f8e00ff */
[----:B------:R-:W-:Y:S01]  /*7ab0*/  UIADD3 UR49, UPT, UPT, UR49, 0x1, URZ ;  /* 0x0000000131317890 */ /* 0x000fe2000fffe0ff */
[----:B------:R-:W-:Y:S03]  /*7ac0*/  IMAD.U32 R2, RZ, RZ, UR37 ;  /* 0x00000025ff027e24 */ /* 0x000fe6000f8e00ff */
[----:B------:R-:W-:Y:S04]  /*7ad0*/  UISETP.NE.AND UP0, UPT, UR49, 0x3, UPT ;  /* 0x000000033100788c */ /* 0x000fe8000bf05270 */
[----:B------:R-:W-:Y:S03]  /*7ae0*/  USEL UR49, UR49, URZ, UP0 ;  /* 0x000000ff31317287 */ /* 0x000fe60008000000 */
[----:B------:R-:W-:Y:S05]  /*7af0*/  @P0 LEA R3, R3, UR48, 0x3 ;  /* 0x0000003003030c11 */ /* 0x000fea000f8e18ff */
[----:B------:R-:W-:Y:S05]  /*7b00*/  @P0 VIADD R3, R3, 0x488 ;  /* 0x0000048803030836 */ /* 0x000fea0000000000 */
[----:B------:R-:W-:Y:S04]  /*7b10*/  @P0 PRMT R2, R2, 0x654, R3 ;  /* 0x0000065402020816 */ /* 0x000fe80000000003 */
[----:B------:R2:W-:Y:S03]  /*7b20*/  @P0 SYNCS.ARRIVE.TRANS64.RED.A1T0 RZ, [R2+URZ], RZ ;  /* 0x000000ff02ff09a7 */ /* 0x0005e600081004ff */
.L_x_129:
[----:B------:R-:W-:Y:S01]  /*7b30*/  ISETP.NE.AND P2, PT, R75, RZ, PT ;  /* 0x000000ff4b00720c */ /* 0x000fe20003f45270 */
[----:B------:R-:W-:Y:S01]  /*7b40*/  UIADD3 UR50, UPT, UPT, UR50, 0x2, URZ ;  /* 0x0000000232327890 */ /* 0x000fe2000fffe0ff */
[----:B------:R-:W-:Y:S01]  /*7b50*/  ISETP.NE.AND P0, PT, R78, 0x2, PT ;  /* 0x000000024e00780c */ /* 0x000fe20003f05270 */
[----:B------:R-:W-:Y:S01]  /*7b60*/  IMAD.IADD R20, R29, 0x1, R58 ;  /* 0x000000011d147824 */ /* 0x000fe200078e023a */
[----:B------:R-:W-:Y:S01]  /*7b70*/  ISETP.NE.AND P1, PT, R0, 0x4, PT ;  /* 0x000000040000780c */ /* 0x000fe20003f25270 */
[----:B------:R-:W-:Y:S01]  /*7b80*/  IMAD.IADD R21, R31, 0x1, R60 ;  /* 0x000000011f157824 */ /* 0x000fe200078e023c */
[----:B------:R-:W-:Y:S02]  /*7b90*/  SEL R3, RZ, 0x1, P0 ;  /* 0x00000001ff037807 */ /* 0x000fe40000000000 */
[----:B--2---:R-:W-:Y:S02]  /*7ba0*/  SEL R2, RZ, 0x1, P1 ;  /* 0x00000001ff027807 */ /* 0x004fe40000800000 */
[----:B------:R-:W-:Y:S02]  /*7bb0*/  LOP3.LUT R72, R72, R3, RZ, 0x3c, !PT ;  /* 0x0000000348487212 */ /* 0x000fe400078e3cff */
[----:B------:R-:W-:Y:S02]  /*7bc0*/  LOP3.LUT R73, R73, R2, RZ, 0x3c, !PT ;  /* 0x0000000249497212 */ /* 0x000fe400078e3cff */
[----:B------:R-:W-:Y:S02]  /*7bd0*/  @P2 R2UR UR36, R71 ;  /* 0x00000000472422ca */ /* 0x000fe400000e0000 */
[----:B------:R-:W-:Y:S02]  /*7be0*/  SEL R78, R78, RZ, P0 ;  /* 0x000000ff4e4e7207 */ /* 0x000fe40000000000 */
[----:B------:R-:W-:Y:S01]  /*7bf0*/  SEL R30, R0, RZ, P1 ;  /* 0x000000ff001e7207 */ /* 0x000fe20000800000 */
[----:B------:R-:W-:Y:S10]  /*7c00*/  @P2 BRA `(.L_x_130) ;  /* 0xffffffdc00c82947 */ /* 0x000ff4000383ffff */
[----:B------:R-:W-:-:S09]  /*7c10*/  UISETP.NE.AND UP0, UPT, UR53, URZ, UPT ;  /* 0x000000ff3500728c */ /* 0x000fd2000bf05270 */
[----:B------:R-:W-:Y:S05]  /*7c20*/  BRA.U !UP0, `(.L_x_131) ;  /* 0x0000000108487547 */ /* 0x000fea000b800000 */
[----:B------:R-:W2:Y:S02]  /*7c30*/  LDCU.64 UR4, c[0x0][0x890] ;  /* 0x00011200ff0477ac */ /* 0x000ea40008000a00 */
[----:B--2---:R-:W-:-:S04]  /*7c40*/  UISETP.NE.U32.AND UP0, UPT, UR4, URZ, UPT ;  /* 0x000000ff0400728c */ /* 0x004fc8000bf05070 */
[----:B------:R-:W-:-:S09]  /*7c50*/  UISETP.NE.AND.EX UP0, UPT, UR5, URZ, UPT, UP0 ;  /* 0x000000ff0500728c */ /* 0x000fd2000bf05300 */
[----:B------:R-:W-:Y:S05]  /*7c60*/  BRA.U UP0, `(.L_x_132) ;  /* 0x00000001000c7547 */ /* 0x000fea000b800000 */
[----:B------:R-:W-:-:S13]  /*7c70*/  FSETP.NEU.AND P0, PT, R35, RZ, PT ;  /* 0x000000ff2300720b */ /* 0x000fda0003f0d000 */
[----:B------:R-:W-:Y:S05]  /*7c80*/  @!P0 EXIT ;  /* 0x000000000000894d */ /* 0x000fea0003800000 */
[----:B------:R-:W-:Y:S05]  /*7c90*/  BRA `(.L_x_131) ;  /* 0x00000000002c7947 */ /* 0x000fea0003800000 */
.L_x_132:
[----:B------:R-:W-:Y:S01]  /*7ca0*/  ISETP.NE.AND P0, PT, R77, RZ, PT ;  /* 0x000000ff4d00720c */ /* 0x000fe20003f05270 */
[----:B------:R-:W-:-:S12]  /*7cb0*/  BSSY.RECONVERGENT B0, `(.L_x_131) ;  /* 0x0000009000007945 */ /* 0x000fd80003800200 */
[----:B------:R-:W-:Y:S05]  /*7cc0*/  @P0 BRA `(.L_x_133) ;  /* 0x0000000000140947 */ /* 0x000fea0003800000 */
[----:B------:R-:W2:Y:S02]  /*7cd0*/  LDCU.64 UR4, c[0x0][0x888] ;  /* 0x00011100ff0477ac */ /* 0x000ea40008000a00 */
[----:B--2---:R-:W-:-:S04]  /*7ce0*/  ISETP.NE.U32.AND P0, PT, RZ, UR4, PT ;  /* 0x00000004ff007c0c */ /* 0x004fc8000bf05070 */
[----:B------:R-:W-:-:S13]  /*7cf0*/  ISETP.NE.AND.EX P0, PT, RZ, UR5, PT, P0 ;  /* 0x00000005ff007c0c */ /* 0x000fda000bf05300 */
[----:B------:R-:W-:Y:S05]  /*7d00*/  @!P0 EXIT ;  /* 0x000000000000894d */ /* 0x000fea0003800000 */
[----:B------:R-:W-:Y:S05]  /*7d10*/  BRA `(.L_x_134) ;  /* 0x0000000000087947 */ /* 0x000fea0003800000 */
.L_x_133:
[----:B------:R-:W-:-:S13]  /*7d20*/  FSETP.NEU.AND P0, PT, R35, RZ, PT ;  /* 0x000000ff2300720b */ /* 0x000fda0003f0d000 */
[----:B------:R-:W-:Y:S05]  /*7d30*/  @!P0 EXIT ;  /* 0x000000000000894d */ /* 0x000fea0003800000 */
.L_x_134:
[----:B------:R-:W-:Y:S05]  /*7d40*/  BSYNC.RECONVERGENT B0 ;  /* 0x0000000000007941 */ /* 0x000fea0003800200 */
.L_x_131:
[----:B------:R-:W-:Y:S01]  /*7d50*/  ULEA UR4, UR49, UR48, 0x3 ;  /* 0x0000003031047291 */ /* 0x000fe2000f8e18ff */
[----:B------:R-:W-:-:S04]  /*7d60*/  DEPBAR.LE SB0, 0x0 ;  /* 0x000080000000791a */ /* 0x000fc80000000000 */
[----:B------:R-:W-:-:S04]  /*7d70*/  UIADD3 UR4, UPT, UPT, UR4, 0x488, URZ ;  /* 0x0000048804047890 */ /* 0x000fc8000fffe0ff */
[----:B------:R-:W-:-:S09]  /*7d80*/  UPRMT UR4, UR37, 0x654, UR4 ;  /* 0x0000065425047896 */ /* 0x000fd20008000004 */
[----:B------:R-:W-:Y:S01]  /*7d90*/  SYNCS.ARRIVE.TRANS64.RED.A1T0 RZ, [UR4], RZ ;  /* 0x000000ffffff79a7 */ /* 0x000fe20008100404 */
[----:B------:R-:W-:Y:S05]  /*7da0*/  EXIT ;  /* 0x000000000000794d */ /* 0x000fea0003800000 */
.L_x_25:
[----:B--2---:R2:W4:Y:S02]  /*7db0*/  SYNCS.PHASECHK.TRANS64.TRYWAIT P0, [R3+URZ+0x520], R2 ;  /* 0x00052002030075a7 */ /* 0x00452400080011ff */
[----:B----4-:R-:W-:Y:S05]  /*7dc0*/  @!P0 NANOSLEEP.SYNCS 0x989680 ;  /* 0x009896800000895d */ /* 0x010fea0003900000 */
[----:B------:R-:W4:Y:S02]  /*7dd0*/  @!P0 SYNCS.PHASECHK.TRANS64 P0, [R3+URZ+0x520], R2 ;  /* 0x00052002030085a7 */ /* 0x000f2400080010ff */
[----:B----4-:R-:W-:Y:S05]  /*7de0*/  @!P0 BRA `(.L_x_25) ;  /* 0xfffffffc00f08947 */ /* 0x010fea000383ffff */
[----:B------:R-:W-:Y:S05]  /*7df0*/  BRA `(.L_x_135) ;  /* 0xffffffa000a47947 */ /* 0x000fea000383ffff */
.L_x_28:
[----:B-1----:R-:W-:-:S07]  /*7e00*/  MOV R2, UR33 ;  /* 0x0000002100027c02 */ /* 0x002fce0008000f00 */
.L_x_136:
[----:B-1----:R1:W2:Y:S02]  /*7e10*/  SYNCS.PHASECHK.TRANS64.TRYWAIT P0, [R2+URZ+0x238], R5 ;  /* 0x00023805020075a7 */ /* 0x0022a400080011ff */
[----:B--2---:R-:W-:Y:S05]  /*7e20*/  @!P0 NANOSLEEP.SYNCS 0x989680 ;  /* 0x009896800000895d */ /* 0x004fea0003900000 */
[----:B------:R-:W2:Y:S02]  /*7e30*/  @!P0 SYNCS.PHASECHK.TRANS64 P0, [R2+URZ+0x238], R5 ;  /* 0x00023805020085a7 */ /* 0x000ea400080010ff */
[----:B--2---:R-:W-:Y:S05]  /*7e40*/  @!P0 BRA `(.L_x_136) ;  /* 0xfffffffc00f08947 */ /* 0x004fea000383ffff */
[----:B------:R-:W-:Y:S05]  /*7e50*/  BRA `(.L_x_27) ;  /* 0xffffffa4000c7947 */ /* 0x000fea000383ffff */
.L_x_35:
[----:B-1----:R-:W-:-:S07]  /*7e60*/  MOV R2, UR17 ;  /* 0x0000001100027c02 */ /* 0x002fce0008000f00 */
.L_x_137:
[----:B-1----:R1:W2:Y:S02]  /*7e70*/  SYNCS.PHASECHK.TRANS64.TRYWAIT P0, [R2+URZ+0x238], R5 ;  /* 0x00023805020075a7 */ /* 0x0022a400080011ff */
[----:B--2---:R-:W-:Y:S05]  /*7e80*/  @!P0 NANOSLEEP.SYNCS 0x989680 ;  /* 0x009896800000895d */ /* 0x004fea0003900000 */
[----:B------:R-:W2:Y:S02]  /*7e90*/  @!P0 SYNCS.PHASECHK.TRANS64 P0, [R2+URZ+0x238], R5 ;  /* 0x00023805020085a7 */ /* 0x000ea400080010ff */
[----:B--2---:R-:W-:Y:S05]  /*7ea0*/  @!P0 BRA `(.L_x_137) ;  /* 0xfffffffc00f08947 */ /* 0x004fea000383ffff */
[----:B------:R-:W-:Y:S05]  /*7eb0*/  BRA `(.L_x_34) ;  /* 0xffffffa400c87947 */ /* 0x000fea000383ffff */
.L_x_40:
[----:B-1----:R1:W2:Y:S02]  /*7ec0*/  SYNCS.PHASECHK.TRANS64.TRYWAIT P0, [R2+URZ+0x4b0], R3 ;  /* 0x0004b003020075a7 */ /* 0x0022a400080011ff */
[----:B--2---:R-:W-:Y:S05]  /*7ed0*/  @!P0 NANOSLEEP.SYNCS 0x989680 ;  /* 0x009896800000895d */ /* 0x004fea0003900000 */
[----:B------:R-:W2:Y:S02]  /*7ee0*/  @!P0 SYNCS.PHASECHK.TRANS64 P0, [R2+URZ+0x4b0], R3 ;  /* 0x0004b003020085a7 */ /* 0x000ea400080010ff */
[----:B--2---:R-:W-:Y:S05]  /*7ef0*/  @!P0 BRA `(.L_x_40) ;  /* 0xfffffffc00f08947 */ /* 0x004fea000383ffff */
[----:B------:R-:W-:Y:S05]  /*7f00*/  BRA `(.L_x_138) ;  /* 0xffffffa8006c7947 */ /* 0x000fea000383ffff */
.L_x_44:
[----:B------:R-:W-:-:S07]  /*7f10*/  MOV R2, UR5 ;  /* 0x0000000500027c02 */ /* 0x000fce0008000f00 */
.L_x_139:
[----:B-1----:R1:W2:Y:S02]  /*7f20*/  SYNCS.PHASECHK.TRANS64.TRYWAIT P0, [R2+URZ], R3 ;  /* 0x00000003020075a7 */ /* 0x0022a400080011ff */
[----:B--2---:R-:W-:Y:S05]  /*7f30*/  @!P0 NANOSLEEP.SYNCS 0x989680 ;  /* 0x009896800000895d */ /* 0x004fea0003900000 */
[----:B------:R-:W2:Y:S02]  /*7f40*/  @!P0 SYNCS.PHASECHK.TRANS64 P0, [R2+URZ], R3 ;  /* 0x00000003020085a7 */ /* 0x000ea400080010ff */
[----:B--2---:R-:W-:Y:S05]  /*7f50*/  @!P0 BRA `(.L_x_139) ;  /* 0xfffffffc00f08947 */ /* 0x004fea000383ffff */
[----:B------:R-:W-:Y:S05]  /*7f60*/  BRA `(.L_x_140) ;  /* 0xffffffac00e07947 */ /* 0x000fea000383ffff */
.L_x_45:
[----:B------:R-:W-:-:S07]  /*7f70*/  MOV R2, UR5 ;  /* 0x0000000500027c02 */ /* 0x000fce0008000f00 */
.L_x_141:
[----:B-1----:R1:W2:Y:S02]  /*7f80*/  SYNCS.PHASECHK.TRANS64.TRYWAIT P0, [R2+URZ], R3 ;  /* 0x00000003020075a7 */ /* 0x0022a400080011ff */
[----:B--2---:R-:W-:Y:S05]  /*7f90*/  @!P0 NANOSLEEP.SYNCS 0x989680 ;  /* 0x009896800000895d */ /* 0x004fea0003900000 */
[----:B------:R-:W2:Y:S02]  /*7fa0*/  @!P0 SYNCS.PHASECHK.TRANS64 P0, [R2+URZ], R3 ;  /* 0x00000003020085a7 */ /* 0x000ea400080010ff */
[----:B--2---:R-:W-:Y:S05]  /*7fb0*/  @!P0 BRA `(.L_x_141) ;  /* 0xfffffffc00f08947 */ /* 0x004fea000383ffff */
[----:B------:R-:W-:Y:S05]  /*7fc0*/  BRA `(.L_x_142) ;  /* 0xffffffac00ec7947 */ /* 0x000fea000383ffff */
.L_x_46:
[----:B------:R-:W-:-:S07]  /*7fd0*/  MOV R2, UR5 ;  /* 0x0000000500027c02 */ /* 0x000fce0008000f00 */
.L_x_143:
[----:B-1----:R1:W2:Y:S02]  /*7fe0*/  SYNCS.PHASECHK.TRANS64.TRYWAIT P1, [R2+URZ], R3 ;  /* 0x00000003020075a7 */ /* 0x0022a400080211ff */
[----:B--2---:R-:W-:Y:S05]  /*7ff0*/  @!P1 NANOSLEEP.SYNCS 0x989680 ;  /* 0x009896800000995d */ /* 0x004fea0003900000 */
[----:B------:R-:W2:Y:S02]  /*8000*/  @!P1 SYNCS.PHASECHK.TRANS64 P1, [R2+URZ], R3 ;  /* 0x00000003020095a7 */ /* 0x000ea400080210ff */
[----:B--2---:R-:W-:Y:S05]  /*8010*/  @!P1 BRA `(.L_x_143) ;  /* 0xfffffffc00f09947 */ /* 0x004fea000383ffff */
[----:B------:R-:W-:Y:S05]  /*8020*/  BRA `(.L_x_144) ;  /* 0xffffffac00fc7947 */ /* 0x000fea000383ffff */
.L_x_47:
[----:B------:R-:W-:-:S07]  /*8030*/  MOV R2, UR5 ;  /* 0x0000000500027c02 */ /* 0x000fce0008000f00 */
.L_x_145:
[----:B-1----:R1:W2:Y:S02]  /*8040*/  SYNCS.PHASECHK.TRANS64.TRYWAIT P0, [R2+URZ+0x238], R3 ;  /* 0x00023803020075a7 */ /* 0x0022a400080011ff */
[----:B--2---:R-:W-:Y:S05]  /*8050*/  @!P0 NANOSLEEP.SYNCS 0x989680 ;  /* 0x009896800000895d */ /* 0x004fea0003900000 */
[----:B------:R-:W2:Y:S02]  /*8060*/  @!P0 SYNCS.PHASECHK.TRANS64 P0, [R2+URZ+0x238], R3 ;  /* 0x00023803020085a7 */ /* 0x000ea400080010ff */
[----:B--2---:R-:W-:Y:S05]  /*8070*/  @!P0 BRA `(.L_x_145) ;  /* 0xfffffffc00f08947 */ /* 0x004fea000383ffff */
[----:B------:R-:W-:Y:S05]  /*8080*/  BRA `(.L_x_146) ;  /* 0xffffffb0000c7947 */ /* 0x000fea000383ffff */
.L_x_50:
[----:B-1----:R1:W2:Y:S02]  /*8090*/  SYNCS.PHASECHK.TRANS64.TRYWAIT P0, [R0+URZ+0x510], R5 ;  /* 0x00051005000075a7 */ /* 0x0022a400080011ff */
[----:B--2---:R-:W-:Y:S05]  /*80a0*/  @!P0 NANOSLEEP.SYNCS 0x989680 ;  /* 0x009896800000895d */ /* 0x004fea0003900000 */
[----:B------:R-:W2:Y:S02]  /*80b0*/  @!P0 SYNCS.PHASECHK.TRANS64 P0, [R0+URZ+0x510], R5 ;  /* 0x00051005000085a7 */ /* 0x000ea400080010ff */
[----:B--2---:R-:W-:Y:S05]  /*80c0*/  @!P0 BRA `(.L_x_50) ;  /* 0xfffffffc00f08947 */ /* 0x004fea000383ffff */
[----:B------:R-:W-:Y:S05]  /*80d0*/  BRA `(.L_x_147) ;  /* 0xffffffb000547947 */ /* 0x000fea000383ffff */
.L_x_51:
[----:B------:R-:W-:-:S07]  /*80e0*/  MOV R0, UR5 ;  /* 0x0000000500007c02 */ /* 0x000fce0008000f00 */
.L_x_148:
[----:B-1----:R1:W2:Y:S02]  /*80f0*/  SYNCS.PHASECHK.TRANS64.TRYWAIT P0, [R0+URZ+0x4c0], R7 ;  /* 0x0004c007000075a7 */ /* 0x0022a400080011ff */
[----:B--2---:R-:W-:Y:S05]  /*8100*/  @!P0 NANOSLEEP.SYNCS 0x989680 ;  /* 0x009896800000895d */ /* 0x004fea0003900000 */
[----:B------:R-:W2:Y:S02]  /*8110*/  @!P0 SYNCS.PHASECHK.TRANS64 P0, [R0+URZ+0x4c0], R7 ;  /* 0x0004c007000085a7 */ /* 0x000ea400080010ff */
[----:B--2---:R-:W-:Y:S05]  /*8120*/  @!P0 BRA `(.L_x_148) ;  /* 0xfffffffc00f08947 */ /* 0x004fea000383ffff */
[----:B------:R-:W-:Y:S05]  /*8130*/  BRA `(.L_x_149) ;  /* 0xffffffb000647947 */ /* 0x000fea000383ffff */
.L_x_52:
[----:B-1----:R1:W2:Y:S02]  /*8140*/  SYNCS.PHASECHK.TRANS64.TRYWAIT P1, [R0+URZ+0x4b0], R5 ;  /* 0x0004b005000075a7 */ /* 0x0022a400080211ff */
[----:B--2---:R-:W-:Y:S05]  /*8150*/  @!P1 NANOSLEEP.SYNCS 0x989680 ;  /* 0x009896800000995d */ /* 0x004fea0003900000 */
[----:B------:R-:W2:Y:S02]  /*8160*/  @!P1 SYNCS.PHASECHK.TRANS64 P1, [R0+URZ+0x4b0], R5 ;  /* 0x0004b005000095a7 */ /* 0x000ea400080210ff */
[----:B--2---:R-:W-:Y:S05]  /*8170*/  @!P1 BRA `(.L_x_52) ;  /* 0xfffffffc00f09947 */ /* 0x004fea000383ffff */
[----:B------:R-:W-:Y:S05]  /*8180*/  BRA `(.L_x_150) ;  /* 0xffffffb000947947 */ /* 0x000fea000383ffff */
.L_x_55:
[----:B------:R-:W-:-:S07]  /*8190*/  MOV R0, UR5 ;  /* 0x0000000500007c02 */ /* 0x000fce0008000f00 */
.L_x_151:
[----:B-1----:R1:W2:Y:S02]  /*81a0*/  SYNCS.PHASECHK.TRANS64.TRYWAIT P0, [R0+URZ+0x4c0], R3 ;  /* 0x0004c003000075a7 */ /* 0x0022a400080011ff */
[----:B--2---:R-:W-:Y:S05]  /*81b0*/  @!P0 NANOSLEEP.SYNCS 0x989680 ;  /* 0x009896800000895d */ /* 0x004fea0003900000 */
[----:B------:R-:W2:Y:S02]  /*81c0*/  @!P0 SYNCS.PHASECHK.TRANS64 P0, [R0+URZ+0x4c0], R3 ;  /* 0x0004c003000085a7 */ /* 0x000ea400080010ff */
[----:B--2---:R-:W-:Y:S05]  /*81d0*/  @!P0 BRA `(.L_x_151) ;  /* 0xfffffffc00f08947 */ /* 0x004fea000383ffff */
[----:B------:R-:W-:Y:S05]  /*81e0*/  BRA `(.L_x_54) ;  /* 0xffffffb000e87947 */ /* 0x000fea000383ffff */
.L_x_64:
[----:B-1----:R-:W-:-:S04]  /*81f0*/  MOV R4, UR6 ;  /* 0x0000000600047c02 */ /* 0x002fc80008000f00 */
[----:B------:R1:W2:Y:S03]  /*8200*/  SYNCS.PHASECHK.TRANS64.TRYWAIT P0, [R4+URZ+0x8], R5 ;  /* 0x00000805040075a7 */ /* 0x0002a600080011ff */
[----:B--2---:R-:W-:Y:S05]  /*8210*/  @!P0 NANOSLEEP.SYNCS 0x989680 ;  /* 0x009896800000895d */ /* 0x004fea0003900000 */
[----:B------:R-:W2:Y:S02]  /*8220*/  @!P0 SYNCS.PHASECHK.TRANS64 P0, [R4+URZ+0x8], R5 ;  /* 0x00000805040085a7 */ /* 0x000ea400080010ff */
[----:B--2---:R-:W-:Y:S05]  /*8230*/  @!P0 BRA `(.L_x_64) ;  /* 0xfffffffc00ec8947 */ /* 0x004fea000383ffff */
[----:B------:R-:W-:Y:S05]  /*8240*/  BRA `(.L_x_63) ;  /* 0xffffffb4009c7947 */ /* 0x000fea000383ffff */
.L_x_66:
[----:B------:R-:W-:Y:S01]  /*8250*/  BSSY B0, `(.L_x_152) ;  /* 0x0000006000007945 */ /* 0x000fe20003800000 */
[----:B------:R-:W-:-:S07]  /*8260*/  MOV R15, 0xffffffff ;  /* 0xffffffff000f7802 */ /* 0x000fce0000000f00 */
[----:B-1---5:R-:W-:Y:S05]  /*8270*/  WARPSYNC.COLLECTIVE R15, `(.L_x_153) ;  /* 0x000000000f0c7348 */ /* 0x022fea0003c00000 */
[----:B------:R-:W-:Y:S02]  /*8280*/  ELECT P6, UR79, PT ;  /* 0x00000000004f782f */ /* 0x000fe400038c0000 */
[----:B------:R-:W-:Y:S01]  /*8290*/  MOV R14, UR79 ;  /* 0x0000004f000e7c02 */ /* 0x000fe20008000f00 */
[----:B-1---5:R-:W-:Y:S10]  /*82a0*/  ENDCOLLECTIVE ;  /* 0x000000000000791b */ /* 0x022ff40003800000 */
.L_x_153:
[----:B------:R-:W-:Y:S05]  /*82b0*/  BSYNC B0 ;  /* 0x0000000000007941 */ /* 0x000fea0003800000 */
.L_x_152:
[----:B------:R-:W-:Y:S05]  /*82c0*/  BRA `(.L_x_154) ;  /* 0xffffffb400cc7947 */ /* 0x000fea000383ffff */
.L_x_68:
[----:B-1----:R-:W-:-:S04]  /*82d0*/  MOV R2, UR6 ;  /* 0x0000000600027c02 */ /* 0x002fc80008000f00 */
[----:B------:R1:W2:Y:S03]  /*82e0*/  SYNCS.PHASECHK.TRANS64.TRYWAIT P0, [R2+URZ+0x8], R3 ;  /* 0x00000803020075a7 */ /* 0x0002a600080011ff */
[----:B--2---:R-:W-:Y:S05]  /*82f0*/  @!P0 NANOSLEEP.SYNCS 0x989680 ;  /* 0x009896800000895d */ /* 0x004fea0003900000 */
[----:B------:R-:W2:Y:S02]  /*8300*/  @!P0 SYNCS.PHASECHK.TRANS64 P0, [R2+URZ+0x8], R3 ;  /* 0x00000803020085a7 */ /* 0x000ea400080010ff */
[----:B--2---:R-:W-:Y:S05]  /*8310*/  @!P0 BRA `(.L_x_68) ;  /* 0xfffffffc00ec8947 */ /* 0x004fea000383ffff */
[----:B------:R-:W-:Y:S05]  /*8320*/  BRA `(.L_x_67) ;  /* 0xffffffb400d07947 */ /* 0x000fea000383ffff */
.L_x_69:
[----:B-1----:R1:W2:Y:S02]  /*8330*/  SYNCS.PHASECHK.TRANS64.TRYWAIT P0, [R0+URZ+0x4b0], R5 ;  /* 0x0004b005000075a7 */ /* 0x0022a400080011ff */
[----:B--2---:R-:W-:Y:S05]  /*8340*/  @!P0 NANOSLEEP.SYNCS 0x989680 ;  /* 0x009896800000895d */ /* 0x004fea0003900000 */
[----:B------:R-:W2:Y:S02]  /*8350*/  @!P0 SYNCS.PHASECHK.TRANS64 P0, [R0+URZ+0x4b0], R5 ;  /* 0x0004b005000085a7 */ /* 0x000ea400080010ff */
[----:B--2---:R-:W-:Y:S05]  /*8360*/  @!P0 BRA `(.L_x_69) ;  /* 0xfffffffc00f08947 */ /* 0x004fea000383ffff */
[----:B------:R-:W-:Y:S05]  /*8370*/  BRA `(.L_x_155) ;  /* 0xffffffb800a47947 */ /* 0x000fea000383ffff */
.L_x_71:
[----:B------:R-:W-:-:S07]  /*8380*/  MOV R0, UR11 ;  /* 0x0000000b00007c02 */ /* 0x000fce0008000f00 */
.L_x_156:
[----:B-1----:R1:W2:Y:S02]  /*8390*/  SYNCS.PHASECHK.TRANS64.TRYWAIT P0, [R0+URZ+0x4f0], R5 ;  /* 0x0004f005000075a7 */ /* 0x0022a400080011ff */
[----:B--2---:R-:W-:Y:S05]  /*83a0*/  @!P0 NANOSLEEP.SYNCS 0x989680 ;  /* 0x009896800000895d */ /* 0x004fea0003900000 */
[----:B------:R-:W2:Y:S02]  /*83b0*/  @!P0 SYNCS.PHASECHK.TRANS64 P0, [R0+URZ+0x4f0], R5 ;  /* 0x0004f005000085a7 */ /* 0x000ea400080010ff */
[----:B--2---:R-:W-:Y:S05]  /*83c0*/  @!P0 BRA `(.L_x_156) ;  /* 0xfffffffc00f08947 */ /* 0x004fea000383ffff */
[----:B------:R-:W-:Y:S05]  /*83d0*/  BRA `(.L_x_157) ;  /* 0xffffffb800ec7947 */ /* 0x000fea000383ffff */
.L_x_74:
[----:B------:R-:W-:Y:S07]  /*83e0*/  MOV R0, UR9 ;  /* 0x0000000900007c02 */ /* 0x000fee0008000f00 */
.L_x_158:
[----:B-1----:R1:W2:Y:S02]  /*83f0*/  SYNCS.PHASECHK.TRANS64.TRYWAIT P0, [R0+URZ], R5 ;  /* 0x00000005000075a7 */ /* 0x0022a400080011ff */
[----:B--2---:R-:W-:Y:S05]  /*8400*/  @!P0 NANOSLEEP.SYNCS 0x989680 ;  /* 0x009896800000895d */ /* 0x004fea0003900000 */
[----:B------:R-:W2:Y:S02]  /*8410*/  @!P0 SYNCS.PHASECHK.TRANS64 P0, [R0+URZ], R5 ;  /* 0x00000005000085a7 */ /* 0x000ea400080010ff */
[----:B--2---:R-:W-:Y:S05]  /*8420*/  @!P0 BRA `(.L_x_158) ;  /* 0xfffffffc00f08947 */ /* 0x004fea000383ffff */
[----:B------:R-:W-:Y:S05]  /*8430*/  BRA `(.L_x_73) ;  /* 0xffffffbc00047947 */ /* 0x000fea000383ffff */
.L_x_78:
[----:B-1----:R-:W-:-:S07]  /*8440*/  MOV R0, UR7 ;  /* 0x0000000700007c02 */ /* 0x002fce0008000f00 */
.L_x_159:
[----:B-1----:R1:W2:Y:S02]  /*8450*/  SYNCS.PHASECHK.TRANS64.TRYWAIT P0, [R0+URZ], R3 ;  /* 0x00000003000075a7 */ /* 0x0022a400080011ff */
[----:B--2---:R-:W-:Y:S05]  /*8460*/  @!P0 NANOSLEEP.SYNCS 0x989680 ;  /* 0x009896800000895d */ /* 0x004fea0003900000 */
[----:B------:R-:W2:Y:S02]  /*8470*/  @!P0 SYNCS.PHASECHK.TRANS64 P0, [R0+URZ], R3 ;  /* 0x00000003000085a7 */ /* 0x000ea400080010ff */
[----:B--2---:R-:W-:Y:S05]  /*8480*/  @!P0 BRA `(.L_x_159) ;  /* 0xfffffffc00f08947 */ /* 0x004fea000383ffff */
[----:B------:R-:W-:Y:S05]  /*8490*/  BRA `(.L_x_160) ;  /* 0xffffffbc00bc7947 */ /* 0x000fea000383ffff */
.L_x_79:
[----:B------:R-:W-:-:S07]  /*84a0*/  MOV R0, UR7 ;  /* 0x0000000700007c02 */ /* 0x000fce0008000f00 */
.L_x_161:
[----:B-1----:R1:W2:Y:S02]  /*84b0*/  SYNCS.PHASECHK.TRANS64.TRYWAIT P0, [R0+URZ], R3 ;  /* 0x00000003000075a7 */ /* 0x0022a400080011ff */
[----:B--2---:R-:W-:Y:S05]  /*84c0*/  @!P0 NANOSLEEP.SYNCS 0x989680 ;  /* 0x009896800000895d */ /* 0x004fea0003900000 */
[----:B------:R-:W2:Y:S02]  /*84d0*/  @!P0 SYNCS.PHASECHK.TRANS64 P0, [R0+URZ], R3 ;  /* 0x00000003000085a7 */ /* 0x000ea400080010ff */
[----:B--2---:R-:W-:Y:S05]  /*84e0*/  @!P0 BRA `(.L_x_161) ;  /* 0xfffffffc00f08947 */ /* 0x004fea000383ffff */
[----:B------:R-:W-:Y:S05]  /*84f0*/  BRA `(.L_x_162) ;  /* 0xffffffbc00c87947 */ /* 0x000fea000383ffff */
.L_x_80:
[----:B------:R-:W-:-:S07]  /*8500*/  MOV R0, UR7 ;  /* 0x0000000700007c02 */ /* 0x000fce0008000f00 */
.L_x_163:
[----:B-1----:R1:W2:Y:S02]  /*8510*/  SYNCS.PHASECHK.TRANS64.TRYWAIT P0, [R0+URZ], R3 ;  /* 0x00000003000075a7 */ /* 0x0022a400080011ff */
[----:B--2---:R-:W-:Y:S05]  /*8520*/  @!P0 NANOSLEEP.SYNCS 0x989680 ;  /* 0x009896800000895d */ /* 0x004fea0003900000 */
[----:B------:R-:W2:Y:S02]  /*8530*/  @!P0 SYNCS.PHASECHK.TRANS64 P0, [R0+URZ], R3 ;  /* 0x00000003000085a7 */ /* 0x000ea400080010ff */
[----:B--2---:R-:W-:Y:S05]  /*8540*/  @!P0 BRA `(.L_x_163) ;  /* 0xfffffffc00f08947 */ /* 0x004fea000383ffff */
[----:B------:R-:W-:Y:S05]  /*8550*/  BRA `(.L_x_164) ;  /* 0xffffffbc00d47947 */ /* 0x000fea000383ffff */
.L_x_83:
[----:B------:R-:W-:-:S07]  /*8560*/  MOV R0, UR8 ;  /* 0x0000000800007c02 */ /* 0x000fce0008000f00 */
.L_x_165:
[----:B-1----:R1:W2:Y:S02]  /*8570*/  SYNCS.PHASECHK.TRANS64.TRYWAIT P1, [R0+URZ+0x530], R3 ;  /* 0x00053003000075a7 */ /* 0x0022a400080211ff */
[----:B--2---:R-:W-:Y:S05]  /*8580*/  @!P1 NANOSLEEP.SYNCS 0x989680 ;  /* 0x009896800000995d */ /* 0x004fea0003900000 */
[----:B------:R-:W2:Y:S02]  /*8590*/  @!P1 SYNCS.PHASECHK.TRANS64 P1, [R0+URZ+0x530], R3 ;  /* 0x00053003000095a7 */ /* 0x000ea400080210ff */
[----:B--2---:R-:W-:Y:S05]  /*85a0*/  @!P1 BRA `(.L_x_165) ;  /* 0xfffffffc00f09947 */ /* 0x004fea000383ffff */
[----:B------:R-:W-:Y:S05]  /*85b0*/  BRA `(.L_x_166) ;  /* 0xffffffc000207947 */ /* 0x000fea000383ffff */
.L_x_88:
[----:B--2---:R2:W4:Y:S02]  /*85c0*/  SYNCS.PHASECHK.TRANS64.TRYWAIT P0, [R0+URZ+0x4b0], R3 ;  /* 0x0004b003000075a7 */ /* 0x00452400080011ff */
[----:B----4-:R-:W-:Y:S05]  /*85d0*/  @!P0 NANOSLEEP.SYNCS 0x989680 ;  /* 0x009896800000895d */ /* 0x010fea0003900000 */
[----:B------:R-:W4:Y:S02]  /*85e0*/  @!P0 SYNCS.PHASECHK.TRANS64 P0, [R0+URZ+0x4b0], R3 ;  /* 0x0004b003000085a7 */ /* 0x000f2400080010ff */
[----:B----4-:R-:W-:Y:S05]  /*85f0*/  @!P0 BRA `(.L_x_88) ;  /* 0xfffffffc00f08947 */ /* 0x010fea000383ffff */
[----:B------:R-:W-:Y:S05]  /*8600*/  BRA `(.L_x_167) ;  /* 0xffffffc400247947 */ /* 0x000fea000383ffff */
.L_x_91:
[----:B------:R-:W-:Y:S07]  /*8610*/  MOV R0, UR7 ;  /* 0x0000000700007c02 */ /* 0x000fee0008000f00 */
.L_x_168:
[----:B--2---:R2:W4:Y:S02]  /*8620*/  SYNCS.PHASECHK.TRANS64.TRYWAIT P0, [R0+URZ+0x4a8], R3 ;  /* 0x0004a803000075a7 */ /* 0x00452400080011ff */
[----:B----4-:R-:W-:Y:S05]  /*8630*/  @!P0 NANOSLEEP.SYNCS 0x989680 ;  /* 0x009896800000895d */ /* 0x010fea0003900000 */
[----:B------:R-:W4:Y:S02]  /*8640*/  @!P0 SYNCS.PHASECHK.TRANS64 P0, [R0+URZ+0x4a8], R3 ;  /* 0x0004a803000085a7 */ /* 0x000f2400080010ff */
[----:B----4-:R-:W-:Y:S05]  /*8650*/  @!P0 BRA `(.L_x_168) ;  /* 0xfffffffc00f08947 */ /* 0x010fea000383ffff */
[----:B------:R-:W-:Y:S05]  /*8660*/  BRA `(.L_x_90) ;  /* 0xffffffc800047947 */ /* 0x000fea000383ffff */
.L_x_94:
[----:B------:R-:W-:Y:S07]  /*8670*/  MOV R0, UR15 ;  /* 0x0000000f00007c02 */ /* 0x000fee0008000f00 */
.L_x_169:
[----:B-1----:R1:W2:Y:S02]  /*8680*/  SYNCS.PHASECHK.TRANS64.TRYWAIT P0, [R0+URZ+0x488], R3 ;  /* 0x00048803000075a7 */ /* 0x0022a400080011ff */
[----:B--2---:R-:W-:Y:S05]  /*8690*/  @!P0 NANOSLEEP.SYNCS 0x989680 ;  /* 0x009896800000895d */ /* 0x004fea0003900000 */
[----:B------:R-:W2:Y:S02]  /*86a0*/  @!P0 SYNCS.PHASECHK.TRANS64 P0, [R0+URZ+0x488], R3 ;  /* 0x00048803000085a7 */ /* 0x000ea400080010ff */
[----:B--2---:R-:W-:Y:S05]  /*86b0*/  @!P0 BRA `(.L_x_169) ;  /* 0xfffffffc00f08947 */ /* 0x004fea000383ffff */
[----:B------:R-:W-:Y:S05]  /*86c0*/  BRA `(.L_x_170) ;  /* 0xffffffc8007c7947 */ /* 0x000fea000383ffff */
.L_x_95:
[----:B------:R-:W-:Y:S07]  /*86d0*/  MOV R3, UR13 ;  /* 0x0000000d00037c02 */ /* 0x000fee0008000f00 */
.L_x_171:
[----:B-1----:R1:W2:Y:S02]  /*86e0*/  SYNCS.PHASECHK.TRANS64.TRYWAIT P0, [R3+URZ+0x488], R12 ;  /* 0x0004880c030075a7 */ /* 0x0022a400080011ff */
[----:B--2---:R-:W-:Y:S05]  /*86f0*/  @!P0 NANOSLEEP.SYNCS 0x989680 ;  /* 0x009896800000895d */ /* 0x004fea0003900000 */
[----:B------:R-:W2:Y:S02]  /*8700*/  @!P0 SYNCS.PHASECHK.TRANS64 P0, [R3+URZ+0x488], R12 ;  /* 0x0004880c030085a7 */ /* 0x000ea400080010ff */
[----:B--2---:R-:W-:Y:S05]  /*8710*/  @!P0 BRA `(.L_x_171) ;  /* 0xfffffffc00f08947 */ /* 0x004fea000383ffff */
[----:B------:R-:W-:Y:S05]  /*8720*/  BRA `(.L_x_172) ;  /* 0xffffffcc00387947 */ /* 0x000fea000383ffff */
.L_x_97:
[----:B------:R-:W-:-:S07]  /*8730*/  MOV R0, UR4 ;  /* 0x0000000400007c02 */ /* 0x000fce0008000f00 */
.L_x_173:
[----:B-1----:R1:W4:Y:S02]  /*8740*/  SYNCS.PHASECHK.TRANS64.TRYWAIT P0, [R0+URZ], R3 ;  /* 0x00000003000075a7 */ /* 0x00232400080011ff */
[----:B----4-:R-:W-:Y:S05]  /*8750*/  @!P0 NANOSLEEP.SYNCS 0x989680 ;  /* 0x009896800000895d */ /* 0x010fea0003900000 */
[----:B------:R-:W4:Y:S02]  /*8760*/  @!P0 SYNCS.PHASECHK.TRANS64 P0, [R0+URZ], R3 ;  /* 0x00000003000085a7 */ /* 0x000f2400080010ff */
[----:B----4-:R-:W-:Y:S05]  /*8770*/  @!P0 BRA `(.L_x_173) ;  /* 0xfffffffc00f08947 */ /* 0x010fea000383ffff */
[----:B------:R-:W-:Y:S05]  /*8780*/  BRA `(.L_x_174) ;  /* 0xffffffcc00e07947 */ /* 0x000fea000383ffff */
.L_x_98:
[----:B------:R-:W-:-:S07]  /*8790*/  MOV R0, UR4 ;  /* 0x0000000400007c02 */ /* 0x000fce0008000f00 */
.L_x_175:
[----:B-1----:R1:W4:Y:S02]  /*87a0*/  SYNCS.PHASECHK.TRANS64.TRYWAIT P0, [R0+URZ], R3 ;  /* 0x00000003000075a7 */ /* 0x00232400080011ff */
[----:B----4-:R-:W-:Y:S05]  /*87b0*/  @!P0 NANOSLEEP.SYNCS 0x989680 ;  /* 0x009896800000895d */ /* 0x010fea0003900000 */
[----:B------:R-:W4:Y:S02]  /*87c0*/  @!P0 SYNCS.PHASECHK.TRANS64 P0, [R0+URZ], R3 ;  /* 0x00000003000085a7 */ /* 0x000f2400080010ff */
[----:B----4-:R-:W-:Y:S05]  /*87d0*/  @!P0 BRA `(.L_x_175) ;  /* 0xfffffffc00f08947 */ /* 0x010fea000383ffff */
[----:B------:R-:W-:Y:S05]  /*87e0*/  BRA `(.L_x_176) ;  /* 0xffffffcc00ec7947 */ /* 0x000fea000383ffff */
.L_x_100:
[----:B--2---:R2:W4:Y:S02]  /*87f0*/  SYNCS.PHASECHK.TRANS64.TRYWAIT P0, [R0+URZ+0x4b0], R3 ;  /* 0x0004b003000075a7 */ /* 0x00452400080011ff */
[----:B----4-:R-:W-:Y:S05]  /*8800*/  @!P0 NANOSLEEP.SYNCS 0x989680 ;  /* 0x009896800000895d */ /* 0x010fea0003900000 */
[----:B------:R-:W4:Y:S02]  /*8810*/  @!P0 SYNCS.PHASECHK.TRANS64 P0, [R0+URZ+0x4b0], R3 ;  /* 0x0004b003000085a7 */ /* 0x000f2400080010ff */
[----:B----4-:R-:W-:Y:S05]  /*8820*/  @!P0 BRA `(.L_x_100) ;  /* 0xfffffffc00f08947 */ /* 0x010fea000383ffff */
[----:B------:R-:W-:Y:S05]  /*8830*/  BRA `(.L_x_177) ;  /* 0xffffffd000d07947 */ /* 0x000fea000383ffff */
.L_x_110:
[----:B-1----:R1:W3:Y:S02]  /*8840*/  SYNCS.PHASECHK.TRANS64.TRYWAIT P1, [R0+URZ+0x470], R5 ;  /* 0x00047005000075a7 */ /* 0x0022e400080211ff */
[----:B---3--:R-:W-:Y:S05]  /*8850*/  @!P1 NANOSLEEP.SYNCS 0x989680 ;  /* 0x009896800000995d */ /* 0x008fea0003900000 */
[----:B------:R-:W3:Y:S02]  /*8860*/  @!P1 SYNCS.PHASECHK.TRANS64 P1, [R0+URZ+0x470], R5 ;  /* 0x00047005000095a7 */ /* 0x000ee400080210ff */
[----:B---3--:R-:W-:Y:S05]  /*8870*/  @!P1 BRA `(.L_x_110) ;  /* 0xfffffffc00f09947 */ /* 0x008fea000383ffff */
[----:B------:R-:W-:Y:S05]  /*8880*/  BRA `(.L_x_109) ;  /* 0xffffffdc00e87947 */ /* 0x000fea000383ffff */
.L_x_112:
[----:B-1----:R1:W4:Y:S02]  /*8890*/  SYNCS.PHASECHK.TRANS64.TRYWAIT P0, [R76+URZ+0x4d0], R3 ;  /* 0x0004d0034c0075a7 */ /* 0x00232400080011ff */
[----:B----4-:R-:W-:Y:S05]  /*88a0*/  @!P0 NANOSLEEP.SYNCS 0x989680 ;  /* 0x009896800000895d */ /* 0x010fea0003900000 */
[----:B------:R-:W4:Y:S02]  /*88b0*/  @!P0 SYNCS.PHASECHK.TRANS64 P0, [R76+URZ+0x4d0], R3 ;  /* 0x0004d0034c0085a7 */ /* 0x000f2400080010ff */
[----:B----4-:R-:W-:Y:S05]  /*88c0*/  @!P0 BRA `(.L_x_112) ;  /* 0xfffffffc00f08947 */ /* 0x010fea000383ffff */
[----:B------:R-:W-:Y:S05]  /*88d0*/  BRA `(.L_x_111) ;  /* 0xffffffe000187947 */ /* 0x000fea000383ffff */
.L_x_123:
[----:B--2---:R2:W3:Y:S02]  /*88e0*/  SYNCS.PHASECHK.TRANS64.TRYWAIT P0, [R2+URZ+0x470], R83 ;  /* 0x00047053020075a7 */ /* 0x0044e400080011ff */
[----:B---3--:R-:W-:Y:S05]  /*88f0*/  @!P0 NANOSLEEP.SYNCS 0x989680 ;  /* 0x009896800000895d */ /* 0x008fea0003900000 */
[----:B------:R-:W3:Y:S02]  /*8900*/  @!P0 SYNCS.PHASECHK.TRANS64 P0, [R2+URZ+0x470], R83 ;  /* 0x00047053020085a7 */ /* 0x000ee400080010ff */
[----:B---3--:R-:W-:Y:S05]  /*8910*/  @!P0 BRA `(.L_x_123) ;  /* 0xfffffffc00f08947 */ /* 0x008fea000383ffff */
[----:B------:R-:W-:Y:S05]  /*8920*/  BRA `(.L_x_122) ;  /* 0xffffffe8003c7947 */ /* 0x000fea000383ffff */
        .weak           $__internal_0_$__cuda_sm10x_tcgen05_guardrail_trap_col_being_dealloced_not_returned_by_alloc
        .type           $__internal_0_$__cuda_sm10x_tcgen05_guardrail_trap_col_being_dealloced_not_returned_by_alloc,@function
        .size           $__internal_0_$__cuda_sm10x_tcgen05_guardrail_trap_col_being_dealloced_not_returned_by_alloc,($__internal_1_$__cuda_sm10x_tcgen05_guardrail_trap_phase_invalid_during_alloc - $__internal_0_$__cuda_sm10x_tcgen05_guardrail_trap_col_being_dealloced_not_returned_by_alloc)
$__internal_0_$__cuda_sm10x_tcgen05_guardrail_trap_col_being_dealloced_not_returned_by_alloc:
[----:B------:R-:W-:Y:S05]  /*8930*/  BPT.TRAP 0x1 ;  /* 0x000000040000795c */ /* 0x000fea0000300000 */
[----:B------:R-:W-:-:S04]  /*8940*/  HFMA2 R3, -RZ, RZ, 0, 0 ;  /* 0x00000000ff037431 */ /* 0x000fc800000001ff */
[----:B------:R-:W-:Y:S05]  /*8950*/  RET.REL.NODEC R2 `(_ZN7cutlass13device_kernelINS_4gemm6kernel13GemmUniversalIN4cute5tupleIJiiiiEEENS1_10collective13CollectiveMmaINS1_35MainloopSm100TmaUmmaWarpSpecializedILi71ELi2ELi4ENS5_IJNS4_1CILi2EEENSA_ILi1EEESC_EEEEENS5_IJNSA_ILi128EEENSA_ILi64EEENSA_ILi16EEEEEENS_10bfloat16_tENS5_IJlSC_lEEESJ_SK_NS4_8TiledMMAINS4_8MMA_AtomIJNS4_26SM100_MMA_F16BF16_2x1SM_SSISJ_SJ_fLi128ELi64ELNS4_4UMMA5MajorE0ELSP_0ELNSO_7ScaleInE0ELSQ_0EEEEEENS4_6LayoutINS5_IJSC_SC_SC_EEENS5_IJNSA_ILi0EEESV_SV_EEEEENS5_IJNS4_10UnderscoreESY_SY_EEEEENS4_18SM100_TMA_2SM_LOADENS4_14ComposedLayoutINS4_7SwizzleILi1ELi4ELi3EEENS4_18smem_ptr_flag_bitsILi16EEENST_INS5_IJNSA_ILi8EEESH_EEENS5_IJSH_SC_EEEEEEEvNS4_8identityES11_S1B_vS1C_EENS_8epilogue10collective18CollectiveEpilogueINS1E_23Sm100TmaWarpSpecializedILi3ELi2ELi16ELb1ELb0EEEJNS5_IJSG_SG_SH_EEENS5_IJNST_ISG_SC_EENST_INS5_IJSH_SB_EEENS5_IJSC_NSA_ILi32EEEEEEEEEEESJ_SK_SJ_SK_NS1E_6fusion15FusionCallbacksIS1I_NS1Q_17LinearCombinationISJ_fSJ_fLNS_15FloatRoundStyleE2EEES1J_S1P_JEEENS4_5SM1004TMEM4LOAD26SM100_TMEM_LOAD_32dp32b16xENS4_13SM90_TMA_LOADES1B_NS4_39AutoVectorizingCopyWithAssumedAlignmentILi128EEENS4_14SM90_TMA_STOREES1B_S22_S22_EEEvvEEEEvNT_6ParamsE) ;  /* 0xffffff7402a87950 */ /* 0x000fea0003c3ffff */
        .weak           $__internal_1_$__cuda_sm10x_tcgen05_guardrail_trap_phase_invalid_during_alloc
        .type           $__internal_1_$__cuda_sm10x_tcgen05_guardrail_trap_phase_invalid_during_alloc,@function
        .size           $__internal_1_$__cuda_sm10x_tcgen05_guardrail_trap_phase_invalid_during_alloc,($__internal_2_$__cuda_sm10x_tcgen05_guardrail_trap_unallocated_columns_being_dealloced - $__internal_1_$__cuda_sm10x_tcgen05_guardrail_trap_phase_invalid_during_alloc)
$__internal_1_$__cuda_sm10x_tcgen05_guardrail_trap_phase_invalid_during_alloc:
[----:B------:R-:W-:Y:S05]  /*8960*/  BPT.TRAP 0x1 ;  /* 0x000000040000795c */ /* 0x000fea0000300000 */
[----:B------:R-:W-:-:S04]  /*8970*/  MOV R3, 0x0 ;  /* 0x0000000000037802 */ /* 0x000fc80000000f00 */
[----:B------:R-:W-:Y:S05]  /*8980*/  RET.REL.NODEC R2 `(_ZN7cutlass13device_kernelINS_4gemm6kernel13GemmUniversalIN4cute5tupleIJiiiiEEENS1_10collective13CollectiveMmaINS1_35MainloopSm100TmaUmmaWarpSpecializedILi71ELi2ELi4ENS5_IJNS4_1CILi2EEENSA_ILi1EEESC_EEEEENS5_IJNSA_ILi128EEENSA_ILi64EEENSA_ILi16EEEEEENS_10bfloat16_tENS5_IJlSC_lEEESJ_SK_NS4_8TiledMMAINS4_8MMA_AtomIJNS4_26SM100_MMA_F16BF16_2x1SM_SSISJ_SJ_fLi128ELi64ELNS4_4UMMA5MajorE0ELSP_0ELNSO_7ScaleInE0ELSQ_0EEEEEENS4_6LayoutINS5_IJSC_SC_SC_EEENS5_IJNSA_ILi0EEESV_SV_EEEEENS5_IJNS4_10UnderscoreESY_SY_EEEEENS4_18SM100_TMA_2SM_LOADENS4_14ComposedLayoutINS4_7SwizzleILi1ELi4ELi3EEENS4_18smem_ptr_flag_bitsILi16EEENST_INS5_IJNSA_ILi8EEESH_EEENS5_IJSH_SC_EEEEEEEvNS4_8identityES11_S1B_vS1C_EENS_8epilogue10collective18CollectiveEpilogueINS1E_23Sm100TmaWarpSpecializedILi3ELi2ELi16ELb1ELb0EEEJNS5_IJSG_SG_SH_EEENS5_IJNST_ISG_SC_EENST_INS5_IJSH_SB_EEENS5_IJSC_NSA_ILi32EEEEEEEEEEESJ_SK_SJ_SK_NS1E_6fusion15FusionCallbacksIS1I_NS1Q_17LinearCombinationISJ_fSJ_fLNS_15FloatRoundStyleE2EEES1J_S1P_JEEENS4_5SM1004TMEM4LOAD26SM100_TMEM_LOAD_32dp32b16xENS4_13SM90_TMA_LOADES1B_NS4_39AutoVectorizingCopyWithAssumedAlignmentILi128EEENS4_14SM90_TMA_STOREES1B_S22_S22_EEEvvEEEEvNT_6ParamsE) ;  /* 0xffffff74029c7950 */ /* 0x000fea0003c3ffff */
        .weak           $__internal_2_$__cuda_sm10x_tcgen05_guardrail_trap_unallocated_columns_being_dealloced
        .type           $__internal_2_$__cuda_sm10x_tcgen05_guardrail_trap_unallocated_columns_being_dealloced,@function
        .size           $__internal_2_$__cuda_sm10x_tcgen05_guardrail_trap_unallocated_columns_being_dealloced,(.L_x_179 - $__internal_2_$__cuda_sm10x_tcgen05_guardrail_trap_unallocated_columns_being_dealloced)
$__internal_2_$__cuda_sm10x_tcgen05_guardrail_trap_unallocated_columns_being_dealloced:
[----:B------:R-:W-:Y:S05]  /*8990*/  BPT.TRAP 0x1 ;  /* 0x000000040000795c */ /* 0x000fea0000300000 */
[----:B------:R-:W-:-:S04]  /*89a0*/  HFMA2 R3, -RZ, RZ, 0, 0 ;  /* 0x00000000ff037431 */ /* 0x000fc800000001ff */
[----:B------:R-:W-:Y:S05]  /*89b0*/  RET.REL.NODEC R2 `(_ZN7cutlass13device_kernelINS_4gemm6kernel13GemmUniversalIN4cute5tupleIJiiiiEEENS1_10collective13CollectiveMmaINS1_35MainloopSm100TmaUmmaWarpSpecializedILi71ELi2ELi4ENS5_IJNS4_1CILi2EEENSA_ILi1EEESC_EEEEENS5_IJNSA_ILi128EEENSA_ILi64EEENSA_ILi16EEEEEENS_10bfloat16_tENS5_IJlSC_lEEESJ_SK_NS4_8TiledMMAINS4_8MMA_AtomIJNS4_26SM100_MMA_F16BF16_2x1SM_SSISJ_SJ_fLi128ELi64ELNS4_4UMMA5MajorE0ELSP_0ELNSO_7ScaleInE0ELSQ_0EEEEEENS4_6LayoutINS5_IJSC_SC_SC_EEENS5_IJNSA_ILi0EEESV_SV_EEEEENS5_IJNS4_10UnderscoreESY_SY_EEEEENS4_18SM100_TMA_2SM_LOADENS4_14ComposedLayoutINS4_7SwizzleILi1ELi4ELi3EEENS4_18smem_ptr_flag_bitsILi16EEENST_INS5_IJNSA_ILi8EEESH_EEENS5_IJSH_SC_EEEEEEEvNS4_8identityES11_S1B_vS1C_EENS_8epilogue10collective18CollectiveEpilogueINS1E_23Sm100TmaWarpSpecializedILi3ELi2ELi16ELb1ELb0EEEJNS5_IJSG_SG_SH_EEENS5_IJNST_ISG_SC_EENST_INS5_IJSH_SB_EEENS5_IJSC_NSA_ILi32EEEEEEEEEEESJ_SK_SJ_SK_NS1E_6fusion15FusionCallbacksIS1I_NS1Q_17LinearCombinationISJ_fSJ_fLNS_15FloatRoundStyleE2EEES1J_S1P_JEEENS4_5SM1004TMEM4LOAD26SM100_TMEM_LOAD_32dp32b16xENS4_13SM90_TMA_LOADES1B_NS4_39AutoVectorizingCopyWithAssumedAlignmentILi128EEENS4_14SM90_TMA_STOREES1B_S22_S22_EEEvvEEEEvNT_6ParamsE) ;  /* 0xffffff7402907950 */ /* 0x000fea0003c3ffff */
.L_x_178:
[----:B------:R-:W-:-:S00]  /*89c0*/  BRA `(.L_x_178) ;  /* 0xfffffffc00fc7947 */ /* 0x000fc0000383ffff */
[----:B------:R-:W-:-:S00]  /*89d0*/  NOP ;  /* 0x0000000000007918 */ /* 0x000fc00000000000 */
        /* <DEDUP_REMOVED lines=10> */
.L_x_179:


//--------------------- .nv.global.init           --------------------------
	.section	.nv.global.init,"aw",@progbits
.nv.global.init:
	.type		$str$27,@object
	.size		$str$27,($str$28 - $str$27)
$str$27:
        /*0000*/ 	.byte	0x28, 0x61, 0x64, 0x64, 0x72, 0x65, 0x73, 0x73, 0x20, 0x26, 0x20, 0x6d, 0x61, 0x73, 0x6b, 0x29
        /*0010*/ 	.byte	0x20, 0x3d, 0x3d, 0x20, 0x30, 0x00
	.type		$str$28,@object
	.size		$str$28,($str$26 - $str$28)
$str$28:
        /*0016*/ 	.byte	0x2f, 0x74, 0x6d, 0x70, 0x2f, 0x63, 0x75, 0x74, 0x6c, 0x61, 0x73, 0x73, 0x5f, 0x73, 0x77, 0x65
        /*0026*/ 	.byte	0x65, 0x70, 0x5f, 0x73, 0x72, 0x63, 0x2f, 0x69, 0x6e, 0x63, 0x6c, 0x75, 0x64, 0x65, 0x2f, 0x63
        /*0036*/ 	.byte	0x75, 0x74, 0x65, 0x2f, 0x70, 0x6f, 0x69, 0x6e, 0x74, 0x65, 0x72, 0x5f, 0x66, 0x6c, 0x61, 0x67
        /*0046*/ 	.byte	0x67, 0x65, 0x64, 0x2e, 0x68, 0x70, 0x70, 0x00
	.type		$str$26,@object
	.size		$str$26,($str$25 - $str$26)
$str$26:
        /*004e*/ 	.byte	0x2f, 0x74, 0x6d, 0x70, 0x2f, 0x63, 0x75, 0x74, 0x6c, 0x61, 0x73, 0x73, 0x5f, 0x73, 0x77, 0x65
        /*005e*/ 	.byte	0x65, 0x70, 0x5f, 0x73, 0x72, 0x63, 0x2f, 0x69, 0x6e, 0x63, 0x6c, 0x75, 0x64, 0x65, 0x2f, 0x63
        /*006e*/ 	.byte	0x75, 0x74, 0x65, 0x2f, 0x61, 0x74, 0x6f, 0x6d, 0x2f, 0x63, 0x6f, 0x70, 0x79, 0x5f, 0x74, 0x72
        /*007e*/ 	.byte	0x61, 0x69, 0x74, 0x73, 0x5f, 0x73, 0x6d, 0x31, 0x30, 0x30, 0x2e, 0x68, 0x70, 0x70, 0x00
	.type		$str$25,@object
	.size		$str$25,(__unnamed_1 - $str$25)
$str$25:
        /*008d*/ 	.byte	0x28, 0x28, 0x75, 0x69, 0x6e, 0x74, 0x33, 0x32, 0x5f, 0x74, 0x28, 0x74, 0x68, 0x72, 0x65, 0x61
        /*009d*/ 	.byte	0x64, 0x49, 0x64, 0x78, 0x2e, 0x78, 0x29, 0x20, 0x2f, 0x20, 0x33, 0x32, 0x29, 0x20, 0x25, 0x20
        /*00ad*/ 	.byte	0x34, 0x29, 0x20, 0x3d, 0x3d, 0x20, 0x28, 0x28, 0x28, 0x74, 0x6d, 0x65, 0x6d, 0x5f, 0x61, 0x64
        /*00bd*/ 	.byte	0x64, 0x72, 0x20, 0x3e, 0x3e, 0x20, 0x31, 0x36, 0x29, 0x20, 0x2f, 0x20, 0x33, 0x32, 0x29, 0x20
        /*00cd*/ 	.byte	0x25, 0x20, 0x34, 0x29, 0x00
	.type		__unnamed_1,@object
	.size		__unnamed_1,(__unnamed_2 - __unnamed_1)
__unnamed_1:
        /*00d2*/ 	.byte	0x61, 0x75, 0x74, 0x6f, 0x20, 0x63, 0x75, 0x74, 0x65, 0x3a, 0x3a, 0x61, 0x73, 0x5f, 0x70, 0x6f
        /* <DEDUP_REMOVED lines=24> */
        /*0262*/ 	.byte	0x43, 0x3c, 0x32, 0x30, 0x34, 0x38, 0x3e, 0x3e, 0x3e, 0x3e, 0x5d, 0x00
	.type		__unnamed_2,@object
	.size		__unnamed_2,(.L_2 - __unnamed_2)
__unnamed_2:
        /* <DEDUP_REMOVED lines=40> */
        /*04ee*/ 	.byte	0x3a, 0x3a, 0x43, 0x3c, 0x30, 0x3e, 0x3e, 0x3e, 0x3e, 0x5d, 0x00
.L_2:


//--------------------- .nv.shared._ZN7cutlass13device_kernelINS_4gemm6kernel13GemmUniversalIN4cute5tupleIJiiiiEEENS1_10collective13CollectiveMmaINS1_35MainloopSm100TmaUmmaWarpSpecializedILi71ELi2ELi4ENS5_IJNS4_1CILi2EEENSA_ILi1EEESC_EEEEENS5_IJNSA_ILi128EEENSA_ILi64EEENSA_ILi16EEEEEENS_10bfloat16_tENS5_IJlSC_lEEESJ_SK_NS4_8TiledMMAINS4_8MMA_AtomIJNS4_26SM100_MMA_F16BF16_2x1SM_SSISJ_SJ_fLi128ELi64ELNS4_4UMMA5MajorE0ELSP_0ELNSO_7ScaleInE0ELSQ_0EEEEEENS4_6LayoutINS5_IJSC_SC_SC_EEENS5_IJNSA_ILi0EEESV_SV_EEEEENS5_IJNS4_10UnderscoreESY_SY_EEEEENS4_18SM100_TMA_2SM_LOADENS4_14ComposedLayoutINS4_7SwizzleILi1ELi4ELi3EEENS4_18smem_ptr_flag_bitsILi16EEENST_INS5_IJNSA_ILi8EEESH_EEENS5_IJSH_SC_EEEEEEEvNS4_8identityES11_S1B_vS1C_EENS_8epilogue10collective18CollectiveEpilogueINS1E_23Sm100TmaWarpSpecializedILi3ELi2ELi16ELb1ELb0EEEJNS5_IJSG_SG_SH_EEENS5_IJNST_ISG_SC_EENST_INS5_IJSH_SB_EEENS5_IJSC_NSA_ILi32EEEEEEEEEEESJ_SK_SJ_SK_NS1E_6fusion15FusionCallbacksIS1I_NS1Q_17LinearCombinationISJ_fSJ_fLNS_15FloatRoundStyleE2EEES1J_S1P_JEEENS4_5SM1004TMEM4LOAD26SM100_TMEM_LOAD_32dp32b16xENS4_13SM90_TMA_LOADES1B_NS4_39AutoVectorizingCopyWithAssumedAlignmentILi128EEENS4_14SM90_TMA_STOREES1B_S22_S22_EEEvvEEEEvNT_6ParamsE --------------------------
	.section	.nv.shared._ZN7cutlass13device_kernelINS_4gemm6kernel13GemmUniversalIN4cute5tupleIJiiiiEEENS1_10collective13CollectiveMmaINS1_35MainloopSm100TmaUmmaWarpSpecializedILi71ELi2ELi4ENS5_IJNS4_1CILi2EEENSA_ILi1EEESC_EEEEENS5_IJNSA_ILi128EEENSA_ILi64EEENSA_ILi16EEEEEENS_10bfloat16_tENS5_IJlSC_lEEESJ_SK_NS4_8TiledMMAINS4_8MMA_AtomIJNS4_26SM100_MMA_F16BF16_2x1SM_SSISJ_SJ_fLi128ELi64ELNS4_4UMMA5MajorE0ELSP_0ELNSO_7ScaleInE0ELSQ_0EEEEEENS4_6LayoutINS5_IJSC_SC_SC_EEENS5_IJNSA_ILi0EEESV_SV_EEEEENS5_IJNS4_10UnderscoreESY_SY_EEEEENS4_18SM100_TMA_2SM_LOADENS4_14ComposedLayoutINS4_7SwizzleILi1ELi4ELi3EEENS4_18smem_ptr_flag_bitsILi16EEENST_INS5_IJNSA_ILi8EEESH_EEENS5_IJSH_SC_EEEEEEEvNS4_8identityES11_S1B_vS1C_EENS_8epilogue10collective18CollectiveEpilogueINS1E_23Sm100TmaWarpSpecializedILi3ELi2ELi16ELb1ELb0EEEJNS5_IJSG_SG_SH_EEENS5_IJNST_ISG_SC_EENST_INS5_IJSH_SB_EEENS5_IJSC_NSA_ILi32EEEEEEEEEEESJ_SK_SJ_SK_NS1E_6fusion15FusionCallbacksIS1I_NS1Q_17LinearCombinationISJ_fSJ_fLNS_15FloatRoundStyleE2EEES1J_S1P_JEEENS4_5SM1004TMEM4LOAD26SM100_TMEM_LOAD_32dp32b16xENS4_13SM90_TMA_LOADES1B_NS4_39AutoVectorizingCopyWithAssumedAlignmentILi128EEENS4_14SM90_TMA_STOREES1B_S22_S22_EEEvvEEEEvNT_6ParamsE,"aw",@nobits
	.sectionflags	@""
	.align	16
	.zero		1024


//--------------------- .nv.shared.reserved.0     --------------------------
	.section	.nv.shared.reserved.0,"aw",@nobits
	.weak		__nv_reservedSMEM_offset_0_alias
	.size		__nv_reservedSMEM_offset_0_alias, 0, 64
	.other		__nv_reservedSMEM_offset_0_alias,@"STO_CUDA_RESERVED_SHARED STV_DEFAULT"
__nv_reservedSMEM_offset_0_alias:
	.zero		0
.nv.shared.reserved.0:
	.zero		64
	.weak		__nv_reservedSMEM_tcgen05_partition
	.type		__nv_reservedSMEM_tcgen05_partition,@object
	.size		__nv_reservedSMEM_tcgen05_partition,(.L_0 - __nv_reservedSMEM_tcgen05_partition)
__nv_reservedSMEM_tcgen05_partition:
	.zero		32
.L_0:


//--------------------- .nv.global                --------------------------
	.section	.nv.global,"aw",@nobits
.nv.global:
	.type		_ZN39_INTERNAL_7357530e_4_k_cu_d7038234_53144cute1_E,@object
	.size		_ZN39_INTERNAL_7357530e_4_k_cu_d7038234_53144cute1_E,(_ZN39_INTERNAL_7357530e_4_k_cu_d7038234_53144cuda3std3__45__cpo6cbeginE - _ZN39_INTERNAL_7357530e_4_k_cu_d7038234_53144cute1_E)
_ZN39_INTERNAL_7357530e_4_k_cu_d7038234_53144cute1_E:
	.zero		1
	.type		_ZN39_INTERNAL_7357530e_4_k_cu_d7038234_53144cuda3std3__45__cpo6cbeginE,@object
	.size		_ZN39_INTERNAL_7357530e_4_k_cu_d7038234_53144cuda3std3__45__cpo6cbeginE,(_ZN39_INTERNAL_7357530e_4_k_cu_d7038234_53144cuda3std3__48in_placeE - _ZN39_INTERNAL_7357530e_4_k_cu_d7038234_53144cuda3std3__45__cpo6cbeginE)
_ZN39_INTERNAL_7357530e_4_k_cu_d7038234_53144cuda3std3__45__cpo6cbeginE:
	.zero		1
	.type		_ZN39_INTERNAL_7357530e_4_k_cu_d7038234_53144cuda3std3__48in_placeE,@object
	.size		_ZN39_INTERNAL_7357530e_4_k_cu_d7038234_53144cuda3std3__48in_placeE,(_ZN39_INTERNAL_7357530e_4_k_cu_d7038234_53144cuda3std6ranges3__45__cpo9iter_moveE - _ZN39_INTERNAL_7357530e_4_k_cu_d7038234_53144cuda3std3__48in_placeE)
_ZN39_INTERNAL_7357530e_4_k_cu_d7038234_53144cuda3std3__48in_placeE:
	.zero		1
	.type		_ZN39_INTERNAL_7357530e_4_k_cu_d7038234_53144cuda3std6ranges3__45__cpo9iter_moveE,@object
	.size		_ZN39_INTERNAL_7357530e_4_k_cu_d7038234_53144cuda3std6ranges3__45__cpo9iter_moveE,(_ZN39_INTERNAL_7357530e_4_k_cu_d7038234_53144cuda3std3__45__cpo5beginE - _ZN39_INTERNAL_7357530e_4_k_cu_d7038234_53144cuda3std6ranges3__45__cpo9iter_moveE)
_ZN39_INTERNAL_7357530e_4_k_cu_d7038234_53144cuda3std6ranges3__45__cpo9iter_moveE:
	.zero		1
	.type		_ZN39_INTERNAL_7357530e_4_k_cu_d7038234_53144cuda3std3__45__cpo5beginE,@object
	.size		_ZN39_INTERNAL_7357530e_4_k_cu_d7038234_53144cuda3std3__45__cpo5beginE,(_ZN39_INTERNAL_7357530e_4_k_cu_d7038234_53144cuda3std3__441_GLOBAL__N__7357530e_4_k_cu_d7038234_53146ignoreE - _ZN39_INTERNAL_7357530e_4_k_cu_d7038234_53144cuda3std3__45__cpo5beginE)
_ZN39_INTERNAL_7357530e_4_k_cu_d7038234_53144cuda3std3__45__cpo5beginE:
	.zero		1
	.type		_ZN39_INTERNAL_7357530e_4_k_cu_d7038234_53144cuda3std3__441_GLOBAL__N__7357530e_4_k_cu_d7038234_53146ignoreE,@object
	.size		_ZN39_INTERNAL_7357530e_4_k_cu_d7038234_53144cuda3std3__441_GLOBAL__N__7357530e_4_k_cu_d7038234_53146ignoreE,(_ZN39_INTERNAL_7357530e_4_k_cu_d7038234_53144cute7productE - _ZN39_INTERNAL_7357530e_4_k_cu_d7038234_53144cuda3std3__441_GLOBAL__N__7357530e_4_k_cu_d7038234_53146ignoreE)
_ZN39_INTERNAL_7357530e_4_k_cu_d7038234_53144cuda3std3__441_GLOBAL__N__7357530e_4_k_cu_d7038234_53146ignoreE:
	.zero		1
	.type		_ZN39_INTERNAL_7357530e_4_k_cu_d7038234_53144cute7productE,@object
	.size		_ZN39_INTERNAL_7357530e_4_k_cu_d7038234_53144cute7productE,(_ZN39_INTERNAL_7357530e_4_k_cu_d7038234_53144cuda3std3__45__cpo3endE - _ZN39_INTERNAL_7357530e_4_k_cu_d7038234_53144cute7productE)
_ZN39_INTERNAL_7357530e_4_k_cu_d7038234_53144cute7productE:
	.zero		1
	.type		_ZN39_INTERNAL_7357530e_4_k_cu_d7038234_53144cuda3std3__45__cpo3endE,@object
	.size		_ZN39_INTERNAL_7357530e_4_k_cu_d7038234_53144cuda3std3__45__cpo3endE,(_ZN39_INTERNAL_7357530e_4_k_cu_d7038234_53144cuda3std3__419piecewise_constructE - _ZN39_INTERNAL_7357530e_4_k_cu_d7038234_53144cuda3std3__45__cpo3endE)
_ZN39_INTERNAL_7357530e_4_k_cu_d7038234_53144cuda3std3__45__cpo3endE:
	.zero		1
	.type		_ZN39_INTERNAL_7357530e_4_k_cu_d7038234_53144cuda3std3__419piecewise_constructE,@object
	.size		_ZN39_INTERNAL_7357530e_4_k_cu_d7038234_53144cuda3std3__419piecewise_constructE,(_ZN39_INTERNAL_7357530e_4_k_cu_d7038234_53144cuda3std3__45__cpo4cendE - _ZN39_INTERNAL_7357530e_4_k_cu_d7038234_53144cuda3std3__419piecewise_constructE)
_ZN39_INTERNAL_7357530e_4_k_cu_d7038234_53144cuda3std3__419piecewise_constructE:
	.zero		1
	.type		_ZN39_INTERNAL_7357530e_4_k_cu_d7038234_53144cuda3std3__45__cpo4cendE,@object
	.size		_ZN39_INTERNAL_7357530e_4_k_cu_d7038234_53144cuda3std3__45__cpo4cendE,(_ZN39_INTERNAL_7357530e_4_k_cu_d7038234_53144cuda3std6ranges3__45__cpo4swapE - _ZN39_INTERNAL_7357530e_4_k_cu_d7038234_53144cuda3std3__45__cpo4cendE)
_ZN39_INTERNAL_7357530e_4_k_cu_d7038234_53144cuda3std3__45__cpo4cendE:
	.zero		1
	.type		_ZN39_INTERNAL_7357530e_4_k_cu_d7038234_53144cuda3std6ranges3__45__cpo4swapE,@object
	.size		_ZN39_INTERNAL_7357530e_4_k_cu_d7038234_53144cuda3std6ranges3__45__cpo4swapE,(.L_10 - _ZN39_INTERNAL_7357530e_4_k_cu_d7038234_53144cuda3std6ranges3__45__cpo4swapE)
_ZN39_INTERNAL_7357530e_4_k_cu_d7038234_53144cuda3std6ranges3__45__cpo4swapE:
	.zero		1
.L_10:


//--------------------- .nv.constant0._ZN7cutlass13device_kernelINS_4gemm6kernel13GemmUniversalIN4cute5tupleIJiiiiEEENS1_10collective13CollectiveMmaINS1_35MainloopSm100TmaUmmaWarpSpecializedILi71ELi2ELi4ENS5_IJNS4_1CILi2EEENSA_ILi1EEESC_EEEEENS5_IJNSA_ILi128EEENSA_ILi64EEENSA_ILi16EEEEEENS_10bfloat16_tENS5_IJlSC_lEEESJ_SK_NS4_8TiledMMAINS4_8MMA_AtomIJNS4_26SM100_MMA_F16BF16_2x1SM_SSISJ_SJ_fLi128ELi64ELNS4_4UMMA5MajorE0ELSP_0ELNSO_7ScaleInE0ELSQ_0EEEEEENS4_6LayoutINS5_IJSC_SC_SC_EEENS5_IJNSA_ILi0EEESV_SV_EEEEENS5_IJNS4_10UnderscoreESY_SY_EEEEENS4_18SM100_TMA_2SM_LOADENS4_14ComposedLayoutINS4_7SwizzleILi1ELi4ELi3EEENS4_18smem_ptr_flag_bitsILi16EEENST_INS5_IJNSA_ILi8EEESH_EEENS5_IJSH_SC_EEEEEEEvNS4_8identityES11_S1B_vS1C_EENS_8epilogue10collective18CollectiveEpilogueINS1E_23Sm100TmaWarpSpecializedILi3ELi2ELi16ELb1ELb0EEEJNS5_IJSG_SG_SH_EEENS5_IJNST_ISG_SC_EENST_INS5_IJSH_SB_EEENS5_IJSC_NSA_ILi32EEEEEEEEEEESJ_SK_SJ_SK_NS1E_6fusion15FusionCallbacksIS1I_NS1Q_17LinearCombinationISJ_fSJ_fLNS_15FloatRoundStyleE2EEES1J_S1P_JEEENS4_5SM1004TMEM4LOAD26SM100_TMEM_LOAD_32dp32b16xENS4_13SM90_TMA_LOADES1B_NS4_39AutoVectorizingCopyWithAssumedAlignmentILi128EEENS4_14SM90_TMA_STOREES1B_S22_S22_EEEvvEEEEvNT_6ParamsE --------------------------
	.section	.nv.constant0._ZN7cutlass13device_kernelINS_4gemm6kernel13GemmUniversalIN4cute5tupleIJiiiiEEENS1_10collective13CollectiveMmaINS1_35MainloopSm100TmaUmmaWarpSpecializedILi71ELi2ELi4ENS5_IJNS4_1CILi2EEENSA_ILi1EEESC_EEEEENS5_IJNSA_ILi128EEENSA_ILi64EEENSA_ILi16EEEEEENS_10bfloat16_tENS5_IJlSC_lEEESJ_SK_NS4_8TiledMMAINS4_8MMA_AtomIJNS4_26SM100_MMA_F16BF16_2x1SM_SSISJ_SJ_fLi128ELi64ELNS4_4UMMA5MajorE0ELSP_0ELNSO_7ScaleInE0ELSQ_0EEEEEENS4_6LayoutINS5_IJSC_SC_SC_EEENS5_IJNSA_ILi0EEESV_SV_EEEEENS5_IJNS4_10UnderscoreESY_SY_EEEEENS4_18SM100_TMA_2SM_LOADENS4_14ComposedLayoutINS4_7SwizzleILi1ELi4ELi3EEENS4_18smem_ptr_flag_bitsILi16EEENST_INS5_IJNSA_ILi8EEESH_EEENS5_IJSH_SC_EEEEEEEvNS4_8identityES11_S1B_vS1C_EENS_8epilogue10collective18CollectiveEpilogueINS1E_23Sm100TmaWarpSpecializedILi3ELi2ELi16ELb1ELb0EEEJNS5_IJSG_SG_SH_EEENS5_IJNST_ISG_SC_EENST_INS5_IJSH_SB_EEENS5_IJSC_NSA_ILi32EEEEEEEEEEESJ_SK_SJ_SK_NS1E_6fusion15FusionCallbacksIS1I_NS1Q_17LinearCombinationISJ_fSJ_fLNS_15FloatRoundStyleE2EEES1J_S1P_JEEENS4_5SM1004TMEM4LOAD26SM100_TMEM_LOAD_32dp32b16xENS4_13SM90_TMA_LOADES1B_NS4_39AutoVectorizingCopyWithAssumedAlignmentILi128EEENS4_14SM90_TMA_STOREES1B_S22_S22_EEEvvEEEEvNT_6ParamsE,"a",@progbits
	.sectionflags	@""
	.align	4
.nv.constant0._ZN7cutlass13device_kernelINS_4gemm6kernel13GemmUniversalIN4cute5tupleIJiiiiEEENS1_10collective13CollectiveMmaINS1_35MainloopSm100TmaUmmaWarpSpecializedILi71ELi2ELi4ENS5_IJNS4_1CILi2EEENSA_ILi1EEESC_EEEEENS5_IJNSA_ILi128EEENSA_ILi64EEENSA_ILi16EEEEEENS_10bfloat16_tENS5_IJlSC_lEEESJ_SK_NS4_8TiledMMAINS4_8MMA_AtomIJNS4_26SM100_MMA_F16BF16_2x1SM_SSISJ_SJ_fLi128ELi64ELNS4_4UMMA5MajorE0ELSP_0ELNSO_7ScaleInE0ELSQ_0EEEEEENS4_6LayoutINS5_IJSC_SC_SC_EEENS5_IJNSA_ILi0EEESV_SV_EEEEENS5_IJNS4_10UnderscoreESY_SY_EEEEENS4_18SM100_TMA_2SM_LOADENS4_14ComposedLayoutINS4_7SwizzleILi1ELi4ELi3EEENS4_18smem_ptr_flag_bitsILi16EEENST_INS5_IJNSA_ILi8EEESH_EEENS5_IJSH_SC_EEEEEEEvNS4_8identityES11_S1B_vS1C_EENS_8epilogue10collective18CollectiveEpilogueINS1E_23Sm100TmaWarpSpecializedILi3ELi2ELi16ELb1ELb0EEEJNS5_IJSG_SG_SH_EEENS5_IJNST_ISG_SC_EENST_INS5_IJSH_SB_EEENS5_IJSC_NSA_ILi32EEEEEEEEEEESJ_SK_SJ_SK_NS1E_6fusion15FusionCallbacksIS1I_NS1Q_17LinearCombinationISJ_fSJ_fLNS_15FloatRoundStyleE2EEES1J_S1P_JEEENS4_5SM1004TMEM4LOAD26SM100_TMEM_LOAD_32dp32b16xENS4_13SM90_TMA_LOADES1B_NS4_39AutoVectorizingCopyWithAssumedAlignmentILi128EEENS4_14SM90_TMA_STOREES1B_S22_S22_EEEvvEEEEvNT_6ParamsE:
	.zero		2944


//--------------------- SYMBOLS --------------------------

	.type		.nv.reservedSmem.offset0,@object
	.size		.nv.reservedSmem.offset0,0x4
	.type		.nv.reservedSmem.cap,@object
	.size		.nv.reservedSmem.cap,0x4
	.type		__assertfail,@function
